//
// Generated by NVIDIA NVVM Compiler
//
// Compiler Build ID: CL-36424714
// Cuda compilation tools, release 13.0, V13.0.88
// Based on NVVM 20.0.0
//

.version 9.0
.target sm_100
.address_size 64

	// .globl	_Z12initializeHPPiiiS_

.visible .entry _Z12initializeHPPiiiS_(
	.param .u64 .ptr .align 1 _Z12initializeHPPiiiS__param_0,
	.param .u32 _Z12initializeHPPiiiS__param_1,
	.param .u32 _Z12initializeHPPiiiS__param_2,
	.param .u64 .ptr .align 1 _Z12initializeHPPiiiS__param_3
)
{
	.reg .b32 	%r<7>;
	.reg .b64 	%rd<8>;

	ld.param.u64 	%rd1, [_Z12initializeHPPiiiS__param_0];
	ld.param.u32 	%r1, [_Z12initializeHPPiiiS__param_2];
	ld.param.u64 	%rd2, [_Z12initializeHPPiiiS__param_3];
	cvta.to.global.u64 	%rd3, %rd2;
	cvta.to.global.u64 	%rd4, %rd1;
	mov.u32 	%r2, %ctaid.x;
	mov.u32 	%r3, %ntid.x;
	mov.u32 	%r4, %tid.x;
	mad.lo.s32 	%r5, %r2, %r3, %r4;
	mul.wide.u32 	%rd5, %r5, 4;
	add.s64 	%rd6, %rd4, %rd5;
	st.global.u32 	[%rd6], %r1;
	add.s64 	%rd7, %rd3, %rd5;
	mov.b32 	%r6, 0;
	st.global.u32 	[%rd7], %r6;
	ret;

}
	// .globl	_Z15intitializeMiniPiS_S_
.visible .entry _Z15intitializeMiniPiS_S_(
	.param .u64 .ptr .align 1 _Z15intitializeMiniPiS_S__param_0,
	.param .u64 .ptr .align 1 _Z15intitializeMiniPiS_S__param_1,
	.param .u64 .ptr .align 1 _Z15intitializeMiniPiS_S__param_2
)
{
	.reg .pred 	%p<2>;
	.reg .b32 	%r<8>;
	.reg .b64 	%rd<10>;

	ld.param.u64 	%rd2, [_Z15intitializeMiniPiS_S__param_0];
	ld.param.u64 	%rd3, [_Z15intitializeMiniPiS_S__param_1];
	ld.param.u64 	%rd1, [_Z15intitializeMiniPiS_S__param_2];
	cvta.to.global.u64 	%rd4, %rd3;
	cvta.to.global.u64 	%rd5, %rd2;
	mov.u32 	%r1, %ctaid.x;
	mov.u32 	%r2, %ntid.x;
	mov.u32 	%r3, %tid.x;
	mad.lo.s32 	%r4, %r1, %r2, %r3;
	mul.wide.u32 	%rd6, %r4, 4;
	add.s64 	%rd7, %rd5, %rd6;
	mov.b32 	%r5, 2147483647;
	st.global.u32 	[%rd7], %r5;
	add.s64 	%rd8, %rd4, %rd6;
	mov.b32 	%r6, 1001;
	st.global.u32 	[%rd8], %r6;
	setp.ne.s32 	%p1, %r4, 0;
	@%p1 bra 	$L__BB1_2;
	cvta.to.global.u64 	%rd9, %rd1;
	mov.b32 	%r7, 0;
	st.global.u32 	[%rd9], %r7;
$L__BB1_2:
	ret;

}
	// .globl	_Z11computeHitsPiS_S_S_iiS_S_
.visible .entry _Z11computeHitsPiS_S_S_iiS_S_(
	.param .u64 .ptr .align 1 _Z11computeHitsPiS_S_S_iiS_S__param_0,
	.param .u64 .ptr .align 1 _Z11computeHitsPiS_S_S_iiS_S__param_1,
	.param .u64 .ptr .align 1 _Z11computeHitsPiS_S_S_iiS_S__param_2,
	.param .u64 .ptr .align 1 _Z11computeHitsPiS_S_S_iiS_S__param_3,
	.param .u32 _Z11computeHitsPiS_S_S_iiS_S__param_4,
	.param .u32 _Z11computeHitsPiS_S_S_iiS_S__param_5,
	.param .u64 .ptr .align 1 _Z11computeHitsPiS_S_S_iiS_S__param_6,
	.param .u64 .ptr .align 1 _Z11computeHitsPiS_S_S_iiS_S__param_7
)
{
	.reg .pred 	%p<71>;
	.reg .b32 	%r<132>;
	.reg .b64 	%rd<75>;

	ld.param.u64 	%rd27, [_Z11computeHitsPiS_S_S_iiS_S__param_0];
	ld.param.u64 	%rd28, [_Z11computeHitsPiS_S_S_iiS_S__param_2];
	ld.param.u64 	%rd29, [_Z11computeHitsPiS_S_S_iiS_S__param_3];
	ld.param.u32 	%r65, [_Z11computeHitsPiS_S_S_iiS_S__param_4];
	ld.param.u64 	%rd25, [_Z11computeHitsPiS_S_S_iiS_S__param_6];
	ld.param.u64 	%rd26, [_Z11computeHitsPiS_S_S_iiS_S__param_7];
	cvta.to.global.u64 	%rd1, %rd29;
	cvta.to.global.u64 	%rd2, %rd28;
	cvta.to.global.u64 	%rd3, %rd27;
	mov.u32 	%r67, %ctaid.x;
	mov.u32 	%r68, %ntid.x;
	mov.u32 	%r69, %tid.x;
	mad.lo.s32 	%r1, %r67, %r68, %r69;
	mul.wide.u32 	%rd30, %r1, 4;
	add.s64 	%rd31, %rd3, %rd30;
	ld.global.u32 	%r70, [%rd31];
	setp.lt.s32 	%p1, %r70, 1;
	@%p1 bra 	$L__BB2_91;
	ld.param.u32 	%r122, [_Z11computeHitsPiS_S_S_iiS_S__param_5];
	cvta.to.global.u64 	%rd32, %rd25;
	cvta.to.global.u64 	%rd33, %rd26;
	add.s32 	%r72, %r65, %r1;
	rem.u32 	%r2, %r72, %r122;
	min.s32 	%r3, %r1, %r122;
	setp.lt.s32 	%p2, %r3, 1;
	add.s64 	%rd4, %rd1, %rd30;
	add.s64 	%rd5, %rd32, %rd30;
	add.s64 	%rd6, %rd33, %rd30;
	mov.b32 	%r129, 0;
	@%p2 bra 	$L__BB2_31;
	neg.s32 	%r126, %r3;
	mov.b32 	%r127, 0;
	mov.u64 	%rd69, %rd3;
	mov.u64 	%rd70, %rd2;
	mov.u64 	%rd71, %rd1;
$L__BB2_3:
	ld.global.u32 	%r74, [%rd69];
	setp.lt.s32 	%p3, %r74, 1;
	@%p3 bra 	$L__BB2_30;
	mul.wide.u32 	%rd35, %r1, 4;
	add.s64 	%rd36, %rd2, %rd35;
	ld.global.u32 	%r7, [%rd36];
	mul.wide.s32 	%rd37, %r2, 4;
	add.s64 	%rd38, %rd2, %rd37;
	ld.global.u32 	%r8, [%rd38];
	setp.ne.s32 	%p4, %r8, %r7;
	@%p4 bra 	$L__BB2_13;
	ld.global.u32 	%r86, [%rd70];
	setp.ne.s32 	%p18, %r7, %r86;
	@%p18 bra 	$L__BB2_30;
	ld.global.u32 	%r9, [%rd4];
	add.s64 	%rd42, %rd1, %rd37;
	ld.global.u32 	%r87, [%rd42];
	setp.ge.s32 	%p19, %r9, %r87;
	@%p19 bra 	$L__BB2_10;
	ld.global.u32 	%r10, [%rd71];
	setp.le.s32 	%p22, %r10, %r9;
	@%p22 bra 	$L__BB2_30;
	sub.s32 	%r11, %r10, %r9;
	ld.global.u32 	%r89, [%rd5];
	setp.ge.s32 	%p23, %r11, %r89;
	@%p23 bra 	$L__BB2_30;
	st.global.u32 	[%rd5], %r11;
	st.global.u32 	[%rd6], %r127;
	bra.uni 	$L__BB2_30;
$L__BB2_10:
	ld.global.u32 	%r12, [%rd71];
	setp.le.s32 	%p20, %r9, %r12;
	@%p20 bra 	$L__BB2_30;
	sub.s32 	%r13, %r9, %r12;
	ld.global.u32 	%r88, [%rd5];
	setp.ge.s32 	%p21, %r13, %r88;
	@%p21 bra 	$L__BB2_30;
	st.global.u32 	[%rd5], %r13;
	st.global.u32 	[%rd6], %r127;
	bra.uni 	$L__BB2_30;
$L__BB2_13:
	ld.global.u32 	%r14, [%rd4];
	add.s64 	%rd40, %rd1, %rd37;
	ld.global.u32 	%r15, [%rd40];
	setp.ne.s32 	%p5, %r15, %r14;
	@%p5 bra 	$L__BB2_22;
	ld.global.u32 	%r83, [%rd71];
	setp.ne.s32 	%p12, %r14, %r83;
	@%p12 bra 	$L__BB2_30;
	setp.le.s32 	%p13, %r8, %r7;
	@%p13 bra 	$L__BB2_19;
	ld.global.u32 	%r16, [%rd70];
	setp.le.s32 	%p16, %r16, %r7;
	@%p16 bra 	$L__BB2_30;
	sub.s32 	%r17, %r16, %r7;
	ld.global.u32 	%r85, [%rd5];
	setp.ge.s32 	%p17, %r17, %r85;
	@%p17 bra 	$L__BB2_30;
	st.global.u32 	[%rd5], %r17;
	st.global.u32 	[%rd6], %r127;
	bra.uni 	$L__BB2_30;
$L__BB2_19:
	ld.global.u32 	%r18, [%rd70];
	setp.le.s32 	%p14, %r7, %r18;
	@%p14 bra 	$L__BB2_30;
	sub.s32 	%r19, %r7, %r18;
	ld.global.u32 	%r84, [%rd5];
	setp.ge.s32 	%p15, %r19, %r84;
	@%p15 bra 	$L__BB2_30;
	st.global.u32 	[%rd5], %r19;
	st.global.u32 	[%rd6], %r127;
	bra.uni 	$L__BB2_30;
$L__BB2_22:
	sub.s32 	%r75, %r15, %r14;
	ld.global.u32 	%r20, [%rd70];
	sub.s32 	%r21, %r20, %r7;
	mul.lo.s32 	%r76, %r21, %r75;
	ld.global.u32 	%r77, [%rd71];
	sub.s32 	%r78, %r77, %r14;
	sub.s32 	%r79, %r8, %r7;
	mul.lo.s32 	%r80, %r79, %r78;
	setp.ne.s32 	%p6, %r76, %r80;
	@%p6 bra 	$L__BB2_30;
	setp.le.s32 	%p7, %r8, %r7;
	@%p7 bra 	$L__BB2_27;
	setp.le.s32 	%p10, %r20, %r7;
	@%p10 bra 	$L__BB2_30;
	ld.global.u32 	%r82, [%rd5];
	setp.ge.s32 	%p11, %r21, %r82;
	@%p11 bra 	$L__BB2_30;
	st.global.u32 	[%rd5], %r21;
	st.global.u32 	[%rd6], %r127;
	bra.uni 	$L__BB2_30;
$L__BB2_27:
	setp.ge.s32 	%p8, %r20, %r7;
	@%p8 bra 	$L__BB2_30;
	neg.s32 	%r22, %r21;
	ld.global.u32 	%r81, [%rd5];
	setp.le.s32 	%p9, %r81, %r22;
	@%p9 bra 	$L__BB2_30;
	st.global.u32 	[%rd5], %r22;
	st.global.u32 	[%rd6], %r127;
$L__BB2_30:
	add.s32 	%r127, %r127, 1;
	add.s32 	%r126, %r126, 1;
	setp.ne.s32 	%p24, %r126, 0;
	add.s64 	%rd71, %rd71, 4;
	add.s64 	%rd70, %rd70, 4;
	add.s64 	%rd69, %rd69, 4;
	mov.u32 	%r129, %r3;
	@%p24 bra 	$L__BB2_3;
$L__BB2_31:
	ld.param.u32 	%r123, [_Z11computeHitsPiS_S_S_iiS_S__param_5];
	mul.wide.u32 	%rd43, %r1, 4;
	add.s64 	%rd13, %rd2, %rd43;
	setp.ge.s32 	%p25, %r129, %r123;
	@%p25 bra 	$L__BB2_61;
	setp.eq.s32 	%p26, %r129, %r1;
	@%p26 bra 	$L__BB2_60;
	mul.wide.u32 	%rd44, %r129, 4;
	add.s64 	%rd45, %rd3, %rd44;
	ld.global.u32 	%r90, [%rd45];
	setp.lt.s32 	%p27, %r90, 1;
	@%p27 bra 	$L__BB2_60;
	ld.global.u32 	%r26, [%rd13];
	mul.wide.s32 	%rd46, %r2, 4;
	add.s64 	%rd47, %rd2, %rd46;
	ld.global.u32 	%r27, [%rd47];
	setp.eq.s32 	%p28, %r27, %r26;
	@%p28 bra 	$L__BB2_52;
	ld.global.u32 	%r28, [%rd4];
	add.s64 	%rd49, %rd1, %rd46;
	ld.global.u32 	%r29, [%rd49];
	setp.eq.s32 	%p29, %r29, %r28;
	@%p29 bra 	$L__BB2_44;
	sub.s32 	%r91, %r29, %r28;
	add.s64 	%rd51, %rd2, %rd44;
	ld.global.u32 	%r30, [%rd51];
	sub.s32 	%r31, %r30, %r26;
	mul.lo.s32 	%r92, %r31, %r91;
	add.s64 	%rd52, %rd1, %rd44;
	ld.global.u32 	%r93, [%rd52];
	sub.s32 	%r94, %r93, %r28;
	sub.s32 	%r95, %r27, %r26;
	mul.lo.s32 	%r96, %r95, %r94;
	setp.ne.s32 	%p30, %r92, %r96;
	@%p30 bra 	$L__BB2_60;
	setp.gt.s32 	%p31, %r27, %r26;
	@%p31 bra 	$L__BB2_41;
	setp.ge.s32 	%p32, %r30, %r26;
	@%p32 bra 	$L__BB2_60;
	neg.s32 	%r32, %r31;
	ld.global.u32 	%r97, [%rd5];
	setp.le.s32 	%p33, %r97, %r32;
	@%p33 bra 	$L__BB2_60;
	st.global.u32 	[%rd5], %r32;
	st.global.u32 	[%rd6], %r129;
	bra.uni 	$L__BB2_60;
$L__BB2_41:
	setp.le.s32 	%p34, %r30, %r26;
	@%p34 bra 	$L__BB2_60;
	ld.global.u32 	%r98, [%rd5];
	setp.ge.s32 	%p35, %r31, %r98;
	@%p35 bra 	$L__BB2_60;
	st.global.u32 	[%rd5], %r31;
	st.global.u32 	[%rd6], %r129;
	bra.uni 	$L__BB2_60;
$L__BB2_44:
	add.s64 	%rd54, %rd1, %rd44;
	ld.global.u32 	%r99, [%rd54];
	setp.ne.s32 	%p36, %r28, %r99;
	@%p36 bra 	$L__BB2_60;
	setp.gt.s32 	%p37, %r27, %r26;
	@%p37 bra 	$L__BB2_49;
	add.s64 	%rd56, %rd2, %rd44;
	ld.global.u32 	%r33, [%rd56];
	setp.le.s32 	%p38, %r26, %r33;
	@%p38 bra 	$L__BB2_60;
	sub.s32 	%r34, %r26, %r33;
	ld.global.u32 	%r100, [%rd5];
	setp.ge.s32 	%p39, %r34, %r100;
	@%p39 bra 	$L__BB2_60;
	st.global.u32 	[%rd5], %r34;
	st.global.u32 	[%rd6], %r129;
	bra.uni 	$L__BB2_60;
$L__BB2_49:
	add.s64 	%rd58, %rd2, %rd44;
	ld.global.u32 	%r35, [%rd58];
	setp.le.s32 	%p40, %r35, %r26;
	@%p40 bra 	$L__BB2_60;
	sub.s32 	%r36, %r35, %r26;
	ld.global.u32 	%r101, [%rd5];
	setp.ge.s32 	%p41, %r36, %r101;
	@%p41 bra 	$L__BB2_60;
	st.global.u32 	[%rd5], %r36;
	st.global.u32 	[%rd6], %r129;
	bra.uni 	$L__BB2_60;
$L__BB2_52:
	add.s64 	%rd60, %rd2, %rd44;
	ld.global.u32 	%r102, [%rd60];
	setp.ne.s32 	%p42, %r26, %r102;
	@%p42 bra 	$L__BB2_60;
	ld.global.u32 	%r37, [%rd4];
	add.s64 	%rd62, %rd1, %rd46;
	ld.global.u32 	%r103, [%rd62];
	setp.lt.s32 	%p43, %r37, %r103;
	@%p43 bra 	$L__BB2_57;
	add.s64 	%rd64, %rd1, %rd44;
	ld.global.u32 	%r38, [%rd64];
	setp.le.s32 	%p44, %r37, %r38;
	@%p44 bra 	$L__BB2_60;
	sub.s32 	%r39, %r37, %r38;
	ld.global.u32 	%r104, [%rd5];
	setp.ge.s32 	%p45, %r39, %r104;
	@%p45 bra 	$L__BB2_60;
	st.global.u32 	[%rd5], %r39;
	st.global.u32 	[%rd6], %r129;
	bra.uni 	$L__BB2_60;
$L__BB2_57:
	add.s64 	%rd66, %rd1, %rd44;
	ld.global.u32 	%r40, [%rd66];
	setp.le.s32 	%p46, %r40, %r37;
	@%p46 bra 	$L__BB2_60;
	sub.s32 	%r41, %r40, %r37;
	ld.global.u32 	%r105, [%rd5];
	setp.ge.s32 	%p47, %r41, %r105;
	@%p47 bra 	$L__BB2_60;
	st.global.u32 	[%rd5], %r41;
	st.global.u32 	[%rd6], %r129;
$L__BB2_60:
	add.s32 	%r129, %r129, 1;
$L__BB2_61:
	ld.param.u32 	%r124, [_Z11computeHitsPiS_S_S_iiS_S__param_5];
	setp.ge.s32 	%p48, %r129, %r124;
	@%p48 bra 	$L__BB2_91;
	ld.param.u32 	%r125, [_Z11computeHitsPiS_S_S_iiS_S__param_5];
	mul.wide.s32 	%rd67, %r2, 4;
	add.s64 	%rd14, %rd2, %rd67;
	add.s64 	%rd15, %rd1, %rd67;
	sub.s32 	%r130, %r129, %r125;
	mul.wide.u32 	%rd68, %r129, 4;
	add.s64 	%rd74, %rd1, %rd68;
	add.s64 	%rd73, %rd2, %rd68;
	add.s64 	%rd72, %rd3, %rd68;
$L__BB2_63:
	ld.global.u32 	%r106, [%rd72];
	setp.lt.s32 	%p49, %r106, 1;
	@%p49 bra 	$L__BB2_90;
	ld.global.u32 	%r47, [%rd13];
	ld.global.u32 	%r48, [%rd14];
	setp.eq.s32 	%p50, %r48, %r47;
	@%p50 bra 	$L__BB2_82;
	ld.global.u32 	%r49, [%rd4];
	ld.global.u32 	%r50, [%rd15];
	setp.eq.s32 	%p51, %r50, %r49;
	@%p51 bra 	$L__BB2_74;
	sub.s32 	%r107, %r50, %r49;
	ld.global.u32 	%r51, [%rd73];
	sub.s32 	%r52, %r51, %r47;
	mul.lo.s32 	%r108, %r52, %r107;
	ld.global.u32 	%r109, [%rd74];
	sub.s32 	%r110, %r109, %r49;
	sub.s32 	%r111, %r48, %r47;
	mul.lo.s32 	%r112, %r111, %r110;
	setp.ne.s32 	%p52, %r108, %r112;
	@%p52 bra 	$L__BB2_90;
	setp.gt.s32 	%p53, %r48, %r47;
	@%p53 bra 	$L__BB2_71;
	setp.ge.s32 	%p54, %r51, %r47;
	@%p54 bra 	$L__BB2_90;
	neg.s32 	%r53, %r52;
	ld.global.u32 	%r113, [%rd5];
	setp.le.s32 	%p55, %r113, %r53;
	@%p55 bra 	$L__BB2_90;
	st.global.u32 	[%rd5], %r53;
	st.global.u32 	[%rd6], %r129;
	bra.uni 	$L__BB2_90;
$L__BB2_71:
	setp.le.s32 	%p56, %r51, %r47;
	@%p56 bra 	$L__BB2_90;
	ld.global.u32 	%r114, [%rd5];
	setp.ge.s32 	%p57, %r52, %r114;
	@%p57 bra 	$L__BB2_90;
	st.global.u32 	[%rd5], %r52;
	st.global.u32 	[%rd6], %r129;
	bra.uni 	$L__BB2_90;
$L__BB2_74:
	ld.global.u32 	%r115, [%rd74];
	setp.ne.s32 	%p58, %r49, %r115;
	@%p58 bra 	$L__BB2_90;
	setp.gt.s32 	%p59, %r48, %r47;
	@%p59 bra 	$L__BB2_79;
	ld.global.u32 	%r54, [%rd73];
	setp.le.s32 	%p60, %r47, %r54;
	@%p60 bra 	$L__BB2_90;
	sub.s32 	%r55, %r47, %r54;
	ld.global.u32 	%r116, [%rd5];
	setp.ge.s32 	%p61, %r55, %r116;
	@%p61 bra 	$L__BB2_90;
	st.global.u32 	[%rd5], %r55;
	st.global.u32 	[%rd6], %r129;
	bra.uni 	$L__BB2_90;
$L__BB2_79:
	ld.global.u32 	%r56, [%rd73];
	setp.le.s32 	%p62, %r56, %r47;
	@%p62 bra 	$L__BB2_90;
	sub.s32 	%r57, %r56, %r47;
	ld.global.u32 	%r117, [%rd5];
	setp.ge.s32 	%p63, %r57, %r117;
	@%p63 bra 	$L__BB2_90;
	st.global.u32 	[%rd5], %r57;
	st.global.u32 	[%rd6], %r129;
	bra.uni 	$L__BB2_90;
$L__BB2_82:
	ld.global.u32 	%r118, [%rd73];
	setp.ne.s32 	%p64, %r47, %r118;
	@%p64 bra 	$L__BB2_90;
	ld.global.u32 	%r58, [%rd4];
	ld.global.u32 	%r119, [%rd15];
	setp.lt.s32 	%p65, %r58, %r119;
	@%p65 bra 	$L__BB2_87;
	ld.global.u32 	%r59, [%rd74];
	setp.le.s32 	%p66, %r58, %r59;
	@%p66 bra 	$L__BB2_90;
	sub.s32 	%r60, %r58, %r59;
	ld.global.u32 	%r120, [%rd5];
	setp.ge.s32 	%p67, %r60, %r120;
	@%p67 bra 	$L__BB2_90;
	st.global.u32 	[%rd5], %r60;
	st.global.u32 	[%rd6], %r129;
	bra.uni 	$L__BB2_90;
$L__BB2_87:
	ld.global.u32 	%r61, [%rd74];
	setp.le.s32 	%p68, %r61, %r58;
	@%p68 bra 	$L__BB2_90;
	sub.s32 	%r62, %r61, %r58;
	ld.global.u32 	%r121, [%rd5];
	setp.ge.s32 	%p69, %r62, %r121;
	@%p69 bra 	$L__BB2_90;
	st.global.u32 	[%rd5], %r62;
	st.global.u32 	[%rd6], %r129;
$L__BB2_90:
	add.s32 	%r129, %r129, 1;
	add.s32 	%r130, %r130, 1;
	setp.ne.s32 	%p70, %r130, 0;
	add.s64 	%rd74, %rd74, 4;
	add.s64 	%rd73, %rd73, 4;
	add.s64 	%rd72, %rd72, 4;
	@%p70 bra 	$L__BB2_63;
$L__BB2_91:
	ret;

}
	// .globl	_Z8updateHPPiS_S_S_S_
.visible .entry _Z8updateHPPiS_S_S_S_(
	.param .u64 .ptr .align 1 _Z8updateHPPiS_S_S_S__param_0,
	.param .u64 .ptr .align 1 _Z8updateHPPiS_S_S_S__param_1,
	.param .u64 .ptr .align 1 _Z8updateHPPiS_S_S_S__param_2,
	.param .u64 .ptr .align 1 _Z8updateHPPiS_S_S_S__param_3,
	.param .u64 .ptr .align 1 _Z8updateHPPiS_S_S_S__param_4
)
{
	.reg .pred 	%p<3>;
	.reg .b32 	%r<11>;
	.reg .b64 	%rd<20>;

	ld.param.u64 	%rd5, [_Z8updateHPPiS_S_S_S__param_0];
	ld.param.u64 	%rd2, [_Z8updateHPPiS_S_S_S__param_1];
	ld.param.u64 	%rd6, [_Z8updateHPPiS_S_S_S__param_2];
	ld.param.u64 	%rd3, [_Z8updateHPPiS_S_S_S__param_3];
	ld.param.u64 	%rd4, [_Z8updateHPPiS_S_S_S__param_4];
	cvta.to.global.u64 	%rd1, %rd5;
	cvta.to.global.u64 	%rd7, %rd6;
	mov.u32 	%r2, %ctaid.x;
	mov.u32 	%r3, %ntid.x;
	mov.u32 	%r4, %tid.x;
	mad.lo.s32 	%r1, %r2, %r3, %r4;
	mul.wide.u32 	%rd8, %r1, 4;
	add.s64 	%rd9, %rd7, %rd8;
	ld.global.u32 	%r5, [%rd9];
	setp.eq.s32 	%p1, %r5, 2147483647;
	@%p1 bra 	$L__BB3_2;
	cvta.to.global.u64 	%rd10, %rd2;
	cvta.to.global.u64 	%rd11, %rd3;
	add.s64 	%rd13, %rd10, %rd8;
	atom.global.add.u32 	%r6, [%rd13], 1;
	add.s64 	%rd14, %rd11, %rd8;
	ld.global.u32 	%r7, [%rd14];
	mul.wide.s32 	%rd15, %r7, 4;
	add.s64 	%rd16, %rd1, %rd15;
	atom.global.add.u32 	%r8, [%rd16], -1;
$L__BB3_2:
	bar.sync 	0;
	add.s64 	%rd18, %rd1, %rd8;
	ld.global.u32 	%r9, [%rd18];
	setp.lt.s32 	%p2, %r9, 1;
	@%p2 bra 	$L__BB3_4;
	cvta.to.global.u64 	%rd19, %rd4;
	atom.global.add.u32 	%r10, [%rd19], 1;
$L__BB3_4:
	ret;

}


// ===== COMPILED SASS (sm_100) =====

	.target	sm_100

	.elftype	@"ET_EXEC"


//--------------------- .note.nv.tkinfo           --------------------------
	.section	.note.nv.tkinfo,"",@"SHT_NOTE"
	.sectionflags	@"SHF_NOTE_NV_TKINFO"
	.tkinfo
        /*0018*/ 	.word	0x00000002
        /*0030*/ 	.string	""
        /*0030*/ 	.string	"ptxas"
        /*0030*/ 	.string	"Cuda compilation tools, release 13.0, V13.0.88"
        /*0030*/ 	.string	"Build cuda_13.0.r13.0/compiler.36424714_0"
        /*0030*/ 	.string	"-arch sm_100 -m 64 "



//--------------------- .note.nv.cuinfo           --------------------------
	.section	.note.nv.cuinfo,"",@"SHT_NOTE"
	.sectionflags	@"SHF_NOTE_NV_CUINFO"
        /*0018*/ 	.short	0x0002
        /*001a*/ 	.short	0x0064
        /*001c*/ 	.short	0x0082
	.zero		2


//--------------------- .nv.info                  --------------------------
	.section	.nv.info,"",@"SHT_CUDA_INFO"
	.align	4


	//----- nvinfo : EIATTR_REGCOUNT
	.align		4
        /*0000*/ 	.byte	0x04, 0x2f
        /*0002*/ 	.short	(.L_1 - .L_0)
	.align		4
.L_0:
        /*0004*/ 	.word	index@(_Z12initializeHPPiiiS_)
        /*0008*/ 	.word	0x0000000c


	//----- nvinfo : EIATTR_FRAME_SIZE
	.align		4
.L_1:
        /*000c*/ 	.byte	0x04, 0x11
        /*000e*/ 	.short	(.L_3 - .L_2)
	.align		4
.L_2:
        /*0010*/ 	.word	index@(_Z12initializeHPPiiiS_)
        /*0014*/ 	.word	0x00000000


	//----- nvinfo : EIATTR_REGCOUNT
	.align		4
.L_3:
        /*0018*/ 	.byte	0x04, 0x2f
        /*001a*/ 	.short	(.L_5 - .L_4)
	.align		4
.L_4:
        /*001c*/ 	.word	index@(_Z15intitializeMiniPiS_S_)
        /*0020*/ 	.word	0x0000000c


	//----- nvinfo : EIATTR_FRAME_SIZE
	.align		4
.L_5:
        /*0024*/ 	.byte	0x04, 0x11
        /*0026*/ 	.short	(.L_7 - .L_6)
	.align		4
.L_6:
        /*0028*/ 	.word	index@(_Z15intitializeMiniPiS_S_)
        /*002c*/ 	.word	0x00000000


	//----- nvinfo : EIATTR_REGCOUNT
	.align		4
.L_7:
        /*0030*/ 	.byte	0x04, 0x2f
        /*0032*/ 	.short	(.L_9 - .L_8)
	.align		4
.L_8:
        /*0034*/ 	.word	index@(_Z11computeHitsPiS_S_S_iiS_S_)
        /*0038*/ 	.word	0x00000020


	//----- nvinfo : EIATTR_FRAME_SIZE
	.align		4
.L_9:
        /*003c*/ 	.byte	0x04, 0x11
        /*003e*/ 	.short	(.L_11 - .L_10)
	.align		4
.L_10:
        /*0040*/ 	.word	index@(_Z11computeHitsPiS_S_S_iiS_S_)
        /*0044*/ 	.word	0x00000000


	//----- nvinfo : EIATTR_REGCOUNT
	.align		4
.L_11:
        /*0048*/ 	.byte	0x04, 0x2f
        /*004a*/ 	.short	(.L_13 - .L_12)
	.align		4
.L_12:
        /*004c*/ 	.word	index@(_Z8updateHPPiS_S_S_S_)
        /*0050*/ 	.word	0x00000010


	//----- nvinfo : EIATTR_FRAME_SIZE
	.align		4
.L_13:
        /*0054*/ 	.byte	0x04, 0x11
        /*0056*/ 	.short	(.L_15 - .L_14)
	.align		4
.L_14:
        /*0058*/ 	.word	index@(_Z8updateHPPiS_S_S_S_)
        /*005c*/ 	.word	0x00000000


	//----- nvinfo : EIATTR_MIN_STACK_SIZE
	.align		4
.L_15:
        /*0060*/ 	.byte	0x04, 0x12
        /*0062*/ 	.short	(.L_17 - .L_16)
	.align		4
.L_16:
        /*0064*/ 	.word	index@(_Z8updateHPPiS_S_S_S_)
        /*0068*/ 	.word	0x00000000


	//----- nvinfo : EIATTR_MIN_STACK_SIZE
	.align		4
.L_17:
        /*006c*/ 	.byte	0x04, 0x12
        /*006e*/ 	.short	(.L_19 - .L_18)
	.align		4
.L_18:
        /*0070*/ 	.word	index@(_Z11computeHitsPiS_S_S_iiS_S_)
        /*0074*/ 	.word	0x00000000


	//----- nvinfo : EIATTR_MIN_STACK_SIZE
	.align		4
.L_19:
        /*0078*/ 	.byte	0x04, 0x12
        /*007a*/ 	.short	(.L_21 - .L_20)
	.align		4
.L_20:
        /*007c*/ 	.word	index@(_Z15intitializeMiniPiS_S_)
        /*0080*/ 	.word	0x00000000


	//----- nvinfo : EIATTR_MIN_STACK_SIZE
	.align		4
.L_21:
        /*0084*/ 	.byte	0x04, 0x12
        /*0086*/ 	.short	(.L_23 - .L_22)
	.align		4
.L_22:
        /*0088*/ 	.word	index@(_Z12initializeHPPiiiS_)
        /*008c*/ 	.word	0x00000000
.L_23:


//--------------------- .nv.compat                --------------------------
	.section	.nv.compat,"",@"SHT_CUDA_COMPAT_INFO"
	.align	4
        /*0000*/ 	.byte	0x02, 0x09, 0x00, 0x00, 0x02, 0x02, 0x01, 0x00, 0x02, 0x05, 0x05, 0x00, 0x03, 0x07, 0x01, 0x01
        /*0010*/ 	.byte	0x02, 0x03, 0x00, 0x00, 0x02, 0x06, 0x01, 0x00, 0x04, 0x0b, 0x08, 0x00, 0x09, 0x00, 0x00, 0x00
        /*0020*/ 	.byte	0x00, 0x00, 0x00, 0x00


//--------------------- .nv.info._Z8updateHPPiS_S_S_S_ --------------------------
	.section	.nv.info._Z8updateHPPiS_S_S_S_,"",@"SHT_CUDA_INFO"
	.sectionflags	@""
	.align	4


	//----- nvinfo : EIATTR_CUDA_API_VERSION
	.align		4
        /*0000*/ 	.byte	0x04, 0x37
        /*0002*/ 	.short	(.L_25 - .L_24)
.L_24:
        /*0004*/ 	.word	0x00000082


	//----- nvinfo : EIATTR_KPARAM_INFO
	.align		4
.L_25:
        /*0008*/ 	.byte	0x04, 0x17
        /*000a*/ 	.short	(.L_27 - .L_26)
.L_26:
        /*000c*/ 	.word	0x00000000
        /*0010*/ 	.short	0x0004
        /*0012*/ 	.short	0x0020
        /*0014*/ 	.byte	0x00, 0xf5, 0x21, 0x00


	//----- nvinfo : EIATTR_KPARAM_INFO
	.align		4
.L_27:
        /*0018*/ 	.byte	0x04, 0x17
        /*001a*/ 	.short	(.L_29 - .L_28)
.L_28:
        /*001c*/ 	.word	0x00000000
        /*0020*/ 	.short	0x0003
        /*0022*/ 	.short	0x0018
        /*0024*/ 	.byte	0x00, 0xf5, 0x21, 0x00


	//----- nvinfo : EIATTR_KPARAM_INFO
	.align		4
.L_29:
        /*0028*/ 	.byte	0x04, 0x17
        /*002a*/ 	.short	(.L_31 - .L_30)
.L_30:
        /*002c*/ 	.word	0x00000000
        /*0030*/ 	.short	0x0002
        /*0032*/ 	.short	0x0010
        /*0034*/ 	.byte	0x00, 0xf5, 0x21, 0x00


	//----- nvinfo : EIATTR_KPARAM_INFO
	.align		4
.L_31:
        /*0038*/ 	.byte	0x04, 0x17
        /*003a*/ 	.short	(.L_33 - .L_32)
.L_32:
        /*003c*/ 	.word	0x00000000
        /*0040*/ 	.short	0x0001
        /*0042*/ 	.short	0x0008
        /*0044*/ 	.byte	0x00, 0xf5, 0x21, 0x00


	//----- nvinfo : EIATTR_KPARAM_INFO
	.align		4
.L_33:
        /*0048*/ 	.byte	0x04, 0x17
        /*004a*/ 	.short	(.L_35 - .L_34)
.L_34:
        /*004c*/ 	.word	0x00000000
        /*0050*/ 	.short	0x0000
        /*0052*/ 	.short	0x0000
        /*0054*/ 	.byte	0x00, 0xf5, 0x21, 0x00


	//----- nvinfo : EIATTR_SPARSE_MMA_MASK
	.align		4
.L_35:
        /*0058*/ 	.byte	0x03, 0x50
        /*005a*/ 	.short	0x0000


	//----- nvinfo : EIATTR_MAXREG_COUNT
	.align		4
        /*005c*/ 	.byte	0x03, 0x1b
        /*005e*/ 	.short	0x00ff


	//----- nvinfo : EIATTR_NUM_BARRIERS
	.align		4
        /*0060*/ 	.byte	0x02, 0x4c
        /*0062*/ 	.byte	0x01
	.zero		1


	//----- nvinfo : EIATTR_MERCURY_ISA_VERSION
	.align		4
        /*0064*/ 	.byte	0x03, 0x5f
        /*0066*/ 	.short	0x0101


	//----- nvinfo : EIATTR_INT_WARP_WIDE_INSTR_OFFSETS
	.align		4
        /*0068*/ 	.byte	0x04, 0x31
        /*006a*/ 	.short	(.L_37 - .L_36)


	//   ....[0]....
.L_36:
        /*006c*/ 	.word	0x00000200


	//----- nvinfo : EIATTR_VRC_CTA_INIT_COUNT
	.align		4
.L_37:
        /*0070*/ 	.byte	0x02, 0x4a
	.zero		1
	.zero		1


	//----- nvinfo : EIATTR_EXIT_INSTR_OFFSETS
	.align		4
        /*0074*/ 	.byte	0x04, 0x1c
        /*0076*/ 	.short	(.L_39 - .L_38)


	//   ....[0]....
.L_38:
        /*0078*/ 	.word	0x000001d0


	//   ....[1]....
        /*007c*/ 	.word	0x00000250


	//----- nvinfo : EIATTR_CRS_STACK_SIZE
	.align		4
.L_39:
        /*0080*/ 	.byte	0x04, 0x1e
        /*0082*/ 	.short	(.L_41 - .L_40)
.L_40:
        /*0084*/ 	.word	0x00000000


	//----- nvinfo : EIATTR_CBANK_PARAM_SIZE
	.align		4
.L_41:
        /*0088*/ 	.byte	0x03, 0x19
        /*008a*/ 	.short	0x0028


	//----- nvinfo : EIATTR_PARAM_CBANK
	.align		4
        /*008c*/ 	.byte	0x04, 0x0a
        /*008e*/ 	.short	(.L_43 - .L_42)
	.align		4
.L_42:
        /*0090*/ 	.word	index@(.nv.constant0._Z8updateHPPiS_S_S_S_)
        /*0094*/ 	.short	0x0380
        /*0096*/ 	.short	0x0028


	//----- nvinfo : EIATTR_SW_WAR
	.align		4
.L_43:
        /*0098*/ 	.byte	0x04, 0x36
        /*009a*/ 	.short	(.L_45 - .L_44)
.L_44:
        /*009c*/ 	.word	0x00000008
.L_45:


//--------------------- .nv.info._Z11computeHitsPiS_S_S_iiS_S_ --------------------------
	.section	.nv.info._Z11computeHitsPiS_S_S_iiS_S_,"",@"SHT_CUDA_INFO"
	.sectionflags	@""
	.align	4


	//----- nvinfo : EIATTR_CUDA_API_VERSION
	.align		4
        /*0000*/ 	.byte	0x04, 0x37
        /*0002*/ 	.short	(.L_47 - .L_46)
.L_46:
        /*0004*/ 	.word	0x00000082


	//----- nvinfo : EIATTR_KPARAM_INFO
	.align		4
.L_47:
        /*0008*/ 	.byte	0x04, 0x17
        /*000a*/ 	.short	(.L_49 - .L_48)
.L_48:
        /*000c*/ 	.word	0x00000000
        /*0010*/ 	.short	0x0007
        /*0012*/ 	.short	0x0030
        /*0014*/ 	.byte	0x00, 0xf5, 0x21, 0x00


	//----- nvinfo : EIATTR_KPARAM_INFO
	.align		4
.L_49:
        /*0018*/ 	.byte	0x04, 0x17
        /*001a*/ 	.short	(.L_51 - .L_50)
.L_50:
        /*001c*/ 	.word	0x00000000
        /*0020*/ 	.short	0x0006
        /*0022*/ 	.short	0x0028
        /*0024*/ 	.byte	0x00, 0xf5, 0x21, 0x00


	//----- nvinfo : EIATTR_KPARAM_INFO
	.align		4
.L_51:
        /*0028*/ 	.byte	0x04, 0x17
        /*002a*/ 	.short	(.L_53 - .L_52)
.L_52:
        /*002c*/ 	.word	0x00000000
        /*0030*/ 	.short	0x0005
        /*0032*/ 	.short	0x0024
        /*0034*/ 	.byte	0x00, 0xf0, 0x11, 0x00


	//----- nvinfo : EIATTR_KPARAM_INFO
	.align		4
.L_53:
        /*0038*/ 	.byte	0x04, 0x17
        /*003a*/ 	.short	(.L_55 - .L_54)
.L_54:
        /*003c*/ 	.word	0x00000000
        /*0040*/ 	.short	0x0004
        /*0042*/ 	.short	0x0020
        /*0044*/ 	.byte	0x00, 0xf0, 0x11, 0x00


	//----- nvinfo : EIATTR_KPARAM_INFO
	.align		4
.L_55:
        /*0048*/ 	.byte	0x04, 0x17
        /*004a*/ 	.short	(.L_57 - .L_56)
.L_56:
        /*004c*/ 	.word	0x00000000
        /*0050*/ 	.short	0x0003
        /*0052*/ 	.short	0x0018
        /*0054*/ 	.byte	0x00, 0xf5, 0x21, 0x00


	//----- nvinfo : EIATTR_KPARAM_INFO
	.align		4
.L_57:
        /*0058*/ 	.byte	0x04, 0x17
        /*005a*/ 	.short	(.L_59 - .L_58)
.L_58:
        /*005c*/ 	.word	0x00000000
        /*0060*/ 	.short	0x0002
        /*0062*/ 	.short	0x0010
        /*0064*/ 	.byte	0x00, 0xf5, 0x21, 0x00


	//----- nvinfo : EIATTR_KPARAM_INFO
	.align		4
.L_59:
        /*0068*/ 	.byte	0x04, 0x17
        /*006a*/ 	.short	(.L_61 - .L_60)
.L_60:
        /*006c*/ 	.word	0x00000000
        /*0070*/ 	.short	0x0001
        /*0072*/ 	.short	0x0008
        /*0074*/ 	.byte	0x00, 0xf5, 0x21, 0x00


	//----- nvinfo : EIATTR_KPARAM_INFO
	.align		4
.L_61:
        /*0078*/ 	.byte	0x04, 0x17
        /*007a*/ 	.short	(.L_63 - .L_62)
.L_62:
        /*007c*/ 	.word	0x00000000
        /*0080*/ 	.short	0x0000
        /*0082*/ 	.short	0x0000
        /*0084*/ 	.byte	0x00, 0xf5, 0x21, 0x00


	//----- nvinfo : EIATTR_SPARSE_MMA_MASK
	.align		4
.L_63:
        /*0088*/ 	.byte	0x03, 0x50
        /*008a*/ 	.short	0x0000


	//----- nvinfo : EIATTR_MAXREG_COUNT
	.align		4
        /*008c*/ 	.byte	0x03, 0x1b
        /*008e*/ 	.short	0x00ff


	//----- nvinfo : EIATTR_MERCURY_ISA_VERSION
	.align		4
        /*0090*/ 	.byte	0x03, 0x5f
        /*0092*/ 	.short	0x0101


	//----- nvinfo : EIATTR_VRC_CTA_INIT_COUNT
	.align		4
        /*0094*/ 	.byte	0x02, 0x4a
	.zero		1
	.zero		1


	//----- nvinfo : EIATTR_EXIT_INSTR_OFFSETS
	.align		4
        /*0098*/ 	.byte	0x04, 0x1c
        /*009a*/ 	.short	(.L_65 - .L_64)


	//   ....[0]....
.L_64:
        /*009c*/ 	.word	0x000000a0


	//   ....[1]....
        /*00a0*/ 	.word	0x000011a0


	//   ....[2]....
        /*00a4*/ 	.word	0x00001930


	//----- nvinfo : EIATTR_CRS_STACK_SIZE
	.align		4
.L_65:
        /*00a8*/ 	.byte	0x04, 0x1e
        /*00aa*/ 	.short	(.L_67 - .L_66)
.L_66:
        /*00ac*/ 	.word	0x00000000


	//----- nvinfo : EIATTR_CBANK_PARAM_SIZE
	.align		4
.L_67:
        /*00b0*/ 	.byte	0x03, 0x19
        /*00b2*/ 	.short	0x0038


	//----- nvinfo : EIATTR_PARAM_CBANK
	.align		4
        /*00b4*/ 	.byte	0x04, 0x0a
        /*00b6*/ 	.short	(.L_69 - .L_68)
	.align		4
.L_68:
        /*00b8*/ 	.word	index@(.nv.constant0._Z11computeHitsPiS_S_S_iiS_S_)
        /*00bc*/ 	.short	0x0380
        /*00be*/ 	.short	0x0038


	//----- nvinfo : EIATTR_SW_WAR
	.align		4
.L_69:
        /*00c0*/ 	.byte	0x04, 0x36
        /*00c2*/ 	.short	(.L_71 - .L_70)
.L_70:
        /*00c4*/ 	.word	0x00000008
.L_71:


//--------------------- .nv.info._Z15intitializeMiniPiS_S_ --------------------------
	.section	.nv.info._Z15intitializeMiniPiS_S_,"",@"SHT_CUDA_INFO"
	.sectionflags	@""
	.align	4


	//----- nvinfo : EIATTR_CUDA_API_VERSION
	.align		4
        /*0000*/ 	.byte	0x04, 0x37
        /*0002*/ 	.short	(.L_73 - .L_72)
.L_72:
        /*0004*/ 	.word	0x00000082


	//----- nvinfo : EIATTR_KPARAM_INFO
	.align		4
.L_73:
        /*0008*/ 	.byte	0x04, 0x17
        /*000a*/ 	.short	(.L_75 - .L_74)
.L_74:
        /*000c*/ 	.word	0x00000000
        /*0010*/ 	.short	0x0002
        /*0012*/ 	.short	0x0010
        /*0014*/ 	.byte	0x00, 0xf5, 0x21, 0x00


	//----- nvinfo : EIATTR_KPARAM_INFO
	.align		4
.L_75:
        /*0018*/ 	.byte	0x04, 0x17
        /*001a*/ 	.short	(.L_77 - .L_76)
.L_76:
        /*001c*/ 	.word	0x00000000
        /*0020*/ 	.short	0x0001
        /*0022*/ 	.short	0x0008
        /*0024*/ 	.byte	0x00, 0xf5, 0x21, 0x00


	//----- nvinfo : EIATTR_KPARAM_INFO
	.align		4
.L_77:
        /*0028*/ 	.byte	0x04, 0x17
        /*002a*/ 	.short	(.L_79 - .L_78)
.L_78:
        /*002c*/ 	.word	0x00000000
        /*0030*/ 	.short	0x0000
        /*0032*/ 	.short	0x0000
        /*0034*/ 	.byte	0x00, 0xf5, 0x21, 0x00


	//----- nvinfo : EIATTR_SPARSE_MMA_MASK
	.align		4
.L_79:
        /*0038*/ 	.byte	0x03, 0x50
        /*003a*/ 	.short	0x0000


	//----- nvinfo : EIATTR_MAXREG_COUNT
	.align		4
        /*003c*/ 	.byte	0x03, 0x1b
        /*003e*/ 	.short	0x00ff


	//----- nvinfo : EIATTR_MERCURY_ISA_VERSION
	.align		4
        /*0040*/ 	.byte	0x03, 0x5f
        /*0042*/ 	.short	0x0101


	//----- nvinfo : EIATTR_VRC_CTA_INIT_COUNT
	.align		4
        /*0044*/ 	.byte	0x02, 0x4a
	.zero		1
	.zero		1


	//----- nvinfo : EIATTR_EXIT_INSTR_OFFSETS
	.align		4
        /*0048*/ 	.byte	0x04, 0x1c
        /*004a*/ 	.short	(.L_81 - .L_80)


	//   ....[0]....
.L_80:
        /*004c*/ 	.word	0x000000f0


	//   ....[1]....
        /*0050*/ 	.word	0x00000120


	//----- nvinfo : EIATTR_CBANK_PARAM_SIZE
	.align		4
.L_81:
        /*0054*/ 	.byte	0x03, 0x19
        /*0056*/ 	.short	0x0018


	//----- nvinfo : EIATTR_PARAM_CBANK
	.align		4
        /*0058*/ 	.byte	0x04, 0x0a
        /*005a*/ 	.short	(.L_83 - .L_82)
	.align		4
.L_82:
        /*005c*/ 	.word	index@(.nv.constant0._Z15intitializeMiniPiS_S_)
        /*0060*/ 	.short	0x0380
        /*0062*/ 	.short	0x0018


	//----- nvinfo : EIATTR_SW_WAR
	.align		4
.L_83:
        /*0064*/ 	.byte	0x04, 0x36
        /*0066*/ 	.short	(.L_85 - .L_84)
.L_84:
        /*0068*/ 	.word	0x00000008
.L_85:


//--------------------- .nv.info._Z12initializeHPPiiiS_ --------------------------
	.section	.nv.info._Z12initializeHPPiiiS_,"",@"SHT_CUDA_INFO"
	.sectionflags	@""
	.align	4


	//----- nvinfo : EIATTR_CUDA_API_VERSION
	.align		4
        /*0000*/ 	.byte	0x04, 0x37
        /*0002*/ 	.short	(.L_87 - .L_86)
.L_86:
        /*0004*/ 	.word	0x00000082


	//----- nvinfo : EIATTR_KPARAM_INFO
	.align		4
.L_87:
        /*0008*/ 	.byte	0x04, 0x17
        /*000a*/ 	.short	(.L_89 - .L_88)
.L_88:
        /*000c*/ 	.word	0x00000000
        /*0010*/ 	.short	0x0003
        /*0012*/ 	.short	0x0010
        /*0014*/ 	.byte	0x00, 0xf5, 0x21, 0x00


	//----- nvinfo : EIATTR_KPARAM_INFO
	.align		4
.L_89:
        /*0018*/ 	.byte	0x04, 0x17
        /*001a*/ 	.short	(.L_91 - .L_90)
.L_90:
        /*001c*/ 	.word	0x00000000
        /*0020*/ 	.short	0x0002
        /*0022*/ 	.short	0x000c
        /*0024*/ 	.byte	0x00, 0xf0, 0x11, 0x00


	//----- nvinfo : EIATTR_KPARAM_INFO
	.align		4
.L_91:
        /*0028*/ 	.byte	0x04, 0x17
        /*002a*/ 	.short	(.L_93 - .L_92)
.L_92:
        /*002c*/ 	.word	0x00000000
        /*0030*/ 	.short	0x0001
        /*0032*/ 	.short	0x0008
        /*0034*/ 	.byte	0x00, 0xf0, 0x11, 0x00


	//----- nvinfo : EIATTR_KPARAM_INFO
	.align		4
.L_93:
        /*0038*/ 	.byte	0x04, 0x17
        /*003a*/ 	.short	(.L_95 - .L_94)
.L_94:
        /*003c*/ 	.word	0x00000000
        /*0040*/ 	.short	0x0000
        /*0042*/ 	.short	0x0000
        /*0044*/ 	.byte	0x00, 0xf5, 0x21, 0x00


	//----- nvinfo : EIATTR_SPARSE_MMA_MASK
	.align		4
.L_95:
        /*0048*/ 	.byte	0x03, 0x50
        /*004a*/ 	.short	0x0000


	//----- nvinfo : EIATTR_MAXREG_COUNT
	.align		4
        /*004c*/ 	.byte	0x03, 0x1b
        /*004e*/ 	.short	0x00ff


	//----- nvinfo : EIATTR_MERCURY_ISA_VERSION
	.align		4
        /*0050*/ 	.byte	0x03, 0x5f
        /*0052*/ 	.short	0x0101


	//----- nvinfo : EIATTR_VRC_CTA_INIT_COUNT
	.align		4
        /*0054*/ 	.byte	0x02, 0x4a
	.zero		1
	.zero		1


	//----- nvinfo : EIATTR_EXIT_INSTR_OFFSETS
	.align		4
        /*0058*/ 	.byte	0x04, 0x1c
        /*005a*/ 	.short	(.L_97 - .L_96)


	//   ....[0]....
.L_96:
        /*005c*/ 	.word	0x000000d0


	//----- nvinfo : EIATTR_CBANK_PARAM_SIZE
	.align		4
.L_97:
        /*0060*/ 	.byte	0x03, 0x19
        /*0062*/ 	.short	0x0018


	//----- nvinfo : EIATTR_PARAM_CBANK
	.align		4
        /*0064*/ 	.byte	0x04, 0x0a
        /*0066*/ 	.short	(.L_99 - .L_98)
	.align		4
.L_98:
        /*0068*/ 	.word	index@(.nv.constant0._Z12initializeHPPiiiS_)
        /*006c*/ 	.short	0x0380
        /*006e*/ 	.short	0x0018


	//----- nvinfo : EIATTR_SW_WAR
	.align		4
.L_99:
        /*0070*/ 	.byte	0x04, 0x36
        /*0072*/ 	.short	(.L_101 - .L_100)
.L_100:
        /*0074*/ 	.word	0x00000008
.L_101:


//--------------------- .nv.callgraph             --------------------------
	.section	.nv.callgraph,"",@"SHT_CUDA_CALLGRAPH"
	.align	4
	.sectionentsize	8
	.align		4
        /*0000*/ 	.word	0x00000000
	.align		4
        /*0004*/ 	.word	0xffffffff
	.align		4
        /*0008*/ 	.word	0x00000000
	.align		4
        /*000c*/ 	.word	0xfffffffe
	.align		4
        /*0010*/ 	.word	0x00000000
	.align		4
        /*0014*/ 	.word	0xfffffffd
	.align		4
        /*0018*/ 	.word	0x00000000
	.align		4
        /*001c*/ 	.word	0xfffffffc


//--------------------- .text._Z8updateHPPiS_S_S_S_ --------------------------
	.section	.text._Z8updateHPPiS_S_S_S_,"ax",@progbits
	.align	128
        .global         _Z8updateHPPiS_S_S_S_
        .type           _Z8updateHPPiS_S_S_S_,@function
        .size           _Z8updateHPPiS_S_S_S_,(.L_x_34 - _Z8updateHPPiS_S_S_S_)
        .other          _Z8updateHPPiS_S_S_S_,@"STO_CUDA_ENTRY STV_DEFAULT"
_Z8updateHPPiS_S_S_S_:
.text._Z8updateHPPiS_S_S_S_:
[----:B------:R-:W-:Y:S01]  /*0000*/  LDC R1, c[0x0][0x37c] ;  /* 0x0000df00ff017b82 */ /* 0x000fe20000000800 */
[----:B------:R-:W0:Y:S07]  /*0010*/  S2R R0, SR_TID.X ;  /* 0x0000000000007919 */ /* 0x000e2e0000002100 */
[----:B------:R-:W0:Y:S01]  /*0020*/  S2UR UR6, SR_CTAID.X ;  /* 0x00000000000679c3 */ /* 0x000e220000002500 */
[----:B------:R-:W1:Y:S07]  /*0030*/  LDCU.64 UR4, c[0x0][0x358] ;  /* 0x00006b00ff0477ac */ /* 0x000e6e0008000a00 */
[----:B------:R-:W0:Y:S08]  /*0040*/  LDC R7, c[0x0][0x360] ;  /* 0x0000d800ff077b82 */ /* 0x000e300000000800 */
[----:B------:R-:W2:Y:S08]  /*0050*/  LDC.64 R2, c[0x0][0x390] ;  /* 0x0000e400ff027b82 */ /* 0x000eb00000000a00 */
[----:B------:R-:W3:Y:S01]  /*0060*/  LDC.64 R8, c[0x0][0x380] ;  /* 0x0000e000ff087b82 */ /* 0x000ee20000000a00 */
[----:B0-----:R-:W-:-:S04]  /*0070*/  IMAD R7, R7, UR6, R0 ;  /* 0x0000000607077c24 */ /* 0x001fc8000f8e0200 */
[----:B--2---:R-:W-:-:S06]  /*0080*/  IMAD.WIDE.U32 R2, R7, 0x4, R2 ;  /* 0x0000000407027825 */ /* 0x004fcc00078e0002 */
[----:B-1----:R-:W2:Y:S01]  /*0090*/  LDG.E R2, desc[UR4][R2.64] ;  /* 0x0000000402027981 */ /* 0x002ea2000c1e1900 */
[----:B------:R-:W-:Y:S01]  /*00a0*/  BSSY.RECONVERGENT B0, `(.L_x_0) ;  /* 0x000000f000007945 */ /* 0x000fe20003800200 */
[----:B---3--:R-:W-:Y:S01]  /*00b0*/  IMAD.WIDE.U32 R8, R7, 0x4, R8 ;  /* 0x0000000407087825 */ /* 0x008fe200078e0008 */
[----:B--2---:R-:W-:-:S13]  /*00c0*/  ISETP.NE.AND P0, PT, R2, 0x7fffffff, PT ;  /* 0x7fffffff0200780c */ /* 0x004fda0003f05270 */
[----:B------:R-:W-:Y:S05]  /*00d0*/  @!P0 BRA `(.L_x_1) ;  /* 0x00000000002c8947 */ /* 0x000fea0003800000 */
[----:B------:R-:W0:Y:S01]  /*00e0*/  LDC.64 R2, c[0x0][0x388] ;  /* 0x0000e200ff027b82 */ /* 0x000e220000000a00 */
[----:B------:R-:W-:-:S07]  /*00f0*/  HFMA2 R11, -RZ, RZ, 0, 5.9604644775390625e-08 ;  /* 0x00000001ff0b7431 */ /* 0x000fce00000001ff */
[----:B------:R-:W1:Y:S01]  /*0100*/  LDC.64 R4, c[0x0][0x398] ;  /* 0x0000e600ff047b82 */ /* 0x000e620000000a00 */
[----:B0-----:R-:W-:-:S05]  /*0110*/  IMAD.WIDE.U32 R2, R7, 0x4, R2 ;  /* 0x0000000407027825 */ /* 0x001fca00078e0002 */
[----:B------:R0:W-:Y:S01]  /*0120*/  REDG.E.ADD.STRONG.GPU desc[UR4][R2.64], R11 ;  /* 0x0000000b0200798e */ /* 0x0001e2000c12e104 */
[----:B-1----:R-:W-:Y:S02]  /*0130*/  IMAD.WIDE.U32 R4, R7, 0x4, R4 ;  /* 0x0000000407047825 */ /* 0x002fe400078e0004 */
[----:B------:R-:W1:Y:S04]  /*0140*/  LDC.64 R6, c[0x0][0x380] ;  /* 0x0000e000ff067b82 */ /* 0x000e680000000a00 */
[----:B------:R-:W1:Y:S01]  /*0150*/  LDG.E R5, desc[UR4][R4.64] ;  /* 0x0000000404057981 */ /* 0x000e62000c1e1900 */
[----:B------:R-:W-:Y:S01]  /*0160*/  MOV R13, 0xffffffff ;  /* 0xffffffff000d7802 */ /* 0x000fe20000000f00 */
[----:B-1----:R-:W-:-:S05]  /*0170*/  IMAD.WIDE R6, R5, 0x4, R6 ;  /* 0x0000000405067825 */ /* 0x002fca00078e0206 */
[----:B------:R0:W-:Y:S02]  /*0180*/  REDG.E.ADD.STRONG.GPU desc[UR4][R6.64], R13 ;  /* 0x0000000d0600798e */ /* 0x0001e4000c12e104 */
.L_x_1:
[----:B------:R-:W-:Y:S05]  /*0190*/  BSYNC.RECONVERGENT B0 ;  /* 0x0000000000007941 */ /* 0x000fea0003800200 */
.L_x_0:
[----:B------:R-:W-:Y:S06]  /*01a0*/  BAR.SYNC.DEFER_BLOCKING 0x0 ;  /* 0x0000000000007b1d */ /* 0x000fec0000010000 */
[----:B------:R-:W2:Y:S02]  /*01b0*/  LDG.E R8, desc[UR4][R8.64] ;  /* 0x0000000408087981 */ /* 0x000ea4000c1e1900 */
[----:B--2---:R-:W-:-:S13]  /*01c0*/  ISETP.GE.AND P0, PT, R8, 0x1, PT ;  /* 0x000000010800780c */ /* 0x004fda0003f06270 */
[----:B------:R-:W-:Y:S05]  /*01d0*/  @!P0 EXIT ;  /* 0x000000000000894d */ /* 0x000fea0003800000 */
[----:B------:R-:W1:Y:S01]  /*01e0*/  S2R R0, SR_LANEID ;  /* 0x0000000000007919 */ /* 0x000e620000000000 */
[----:B0-----:R-:W0:Y:S01]  /*01f0*/  LDC.64 R2, c[0x0][0x3a0] ;  /* 0x0000e800ff027b82 */ /* 0x001e220000000a00 */
[----:B------:R-:W-:Y:S02]  /*0200*/  VOTEU.ANY UR6, UPT, PT ;  /* 0x0000000000067886 */ /* 0x000fe400038e0100 */
[----:B------:R-:W-:Y:S02]  /*0210*/  UFLO.U32 UR7, UR6 ;  /* 0x00000006000772bd */ /* 0x000fe400080e0000 */
[----:B------:R-:W0:Y:S04]  /*0220*/  POPC R5, UR6 ;  /* 0x0000000600057d09 */ /* 0x000e280008000000 */
[----:B-1----:R-:W-:-:S13]  /*0230*/  ISETP.EQ.U32.AND P0, PT, R0, UR7, PT ;  /* 0x0000000700007c0c */ /* 0x002fda000bf02070 */
[----:B0-----:R-:W-:Y:S01]  /*0240*/  @P0 REDG.E.ADD.STRONG.GPU desc[UR4][R2.64], R5 ;  /* 0x000000050200098e */ /* 0x001fe2000c12e104 */
[----:B------:R-:W-:Y:S05]  /*0250*/  EXIT ;  /* 0x000000000000794d */ /* 0x000fea0003800000 */
.L_x_2:
[----:B------:R-:W-:-:S00]  /*0260*/  BRA `(.L_x_2) ;  /* 0xfffffffc00fc7947 */ /* 0x000fc0000383ffff */
[----:B------:R-:W-:-:S00]  /*0270*/  NOP ;  /* 0x0000000000007918 */ /* 0x000fc00000000000 */
        /* <DEDUP_REMOVED lines=8> */
.L_x_34:


//--------------------- .text._Z11computeHitsPiS_S_S_iiS_S_ --------------------------
	.section	.text._Z11computeHitsPiS_S_S_iiS_S_,"ax",@progbits
	.align	128
        .global         _Z11computeHitsPiS_S_S_iiS_S_
        .type           _Z11computeHitsPiS_S_S_iiS_S_,@function
        .size           _Z11computeHitsPiS_S_S_iiS_S_,(.L_x_35 - _Z11computeHitsPiS_S_S_iiS_S_)
        .other          _Z11computeHitsPiS_S_S_iiS_S_,@"STO_CUDA_ENTRY STV_DEFAULT"
_Z11computeHitsPiS_S_S_iiS_S_:
.text._Z11computeHitsPiS_S_S_iiS_S_:
[----:B------:R-:W-:Y:S01]  /*0000*/  LDC R1, c[0x0][0x37c] ;  /* 0x0000df00ff017b82 */ /* 0x000fe20000000800 */
[----:B------:R-:W0:Y:S07]  /*0010*/  S2R R5, SR_TID.X ;  /* 0x0000000000057919 */ /* 0x000e2e0000002100 */
[----:B------:R-:W0:Y:S01]  /*0020*/  S2UR UR6, SR_CTAID.X ;  /* 0x00000000000679c3 */ /* 0x000e220000002500 */
[----:B------:R-:W1:Y:S07]  /*0030*/  LDCU.64 UR4, c[0x0][0x358] ;  /* 0x00006b00ff0477ac */ /* 0x000e6e0008000a00 */
[----:B------:R-:W0:Y:S08]  /*0040*/  LDC R12, c[0x0][0x360] ;  /* 0x0000d800ff0c7b82 */ /* 0x000e300000000800 */
[----:B------:R-:W2:Y:S01]  /*0050*/  LDC.64 R2, c[0x0][0x380] ;  /* 0x0000e000ff027b82 */ /* 0x000ea20000000a00 */
[----:B0-----:R-:W-:-:S04]  /*0060*/  IMAD R12, R12, UR6, R5 ;  /* 0x000000060c0c7c24 */ /* 0x001fc8000f8e0205 */
[----:B--2---:R-:W-:-:S06]  /*0070*/  IMAD.WIDE.U32 R2, R12, 0x4, R2 ;  /* 0x000000040c027825 */ /* 0x004fcc00078e0002 */
[----:B-1----:R-:W2:Y:S02]  /*0080*/  LDG.E R2, desc[UR4][R2.64] ;  /* 0x0000000402027981 */ /* 0x002ea4000c1e1900 */
[----:B--2---:R-:W-:-:S13]  /*0090*/  ISETP.GE.AND P0, PT, R2, 0x1, PT ;  /* 0x000000010200780c */ /* 0x004fda0003f06270 */
[----:B------:R-:W-:Y:S05]  /*00a0*/  @!P0 EXIT ;  /* 0x000000000000894d */ /* 0x000fea0003800000 */
[----:B------:R-:W0:Y:S01]  /*00b0*/  LDCU.64 UR6, c[0x0][0x3a0] ;  /* 0x00007400ff0677ac */ /* 0x000e220008000a00 */
[----:B------:R-:W1:Y:S01]  /*00c0*/  LDC.64 R6, c[0x0][0x398] ;  /* 0x0000e600ff067b82 */ /* 0x000e620000000a00 */
[----:B------:R-:W-:Y:S01]  /*00d0*/  BSSY.RECONVERGENT B0, `(.L_x_3) ;  /* 0x0000096000007945 */ /* 0x000fe20003800200 */
[----:B------:R-:W-:Y:S01]  /*00e0*/  IMAD.MOV.U32 R13, RZ, RZ, RZ ;  /* 0x000000ffff0d7224 */ /* 0x000fe200078e00ff */
[----:B0-----:R-:W0:Y:S01]  /*00f0*/  I2F.U32.RP R4, UR7 ;  /* 0x0000000700047d06 */ /* 0x001e220008209000 */
[C---:B------:R-:W-:Y:S01]  /*0100*/  VIADD R0, R12.reuse, UR6 ;  /* 0x000000060c007c36 */ /* 0x040fe20008000000 */
[C---:B------:R-:W-:Y:S02]  /*0110*/  VIMNMX R14, PT, PT, R12.reuse, UR7, PT ;  /* 0x000000070c0e7c48 */ /* 0x040fe4000bfe0100 */
[----:B------:R-:W-:Y:S01]  /*0120*/  ISETP.NE.U32.AND P1, PT, RZ, UR7, PT ;  /* 0x00000007ff007c0c */ /* 0x000fe2000bf25070 */
[----:B-1----:R-:W-:-:S03]  /*0130*/  IMAD.WIDE.U32 R6, R12, 0x4, R6 ;  /* 0x000000040c067825 */ /* 0x002fc600078e0006 */
[----:B0-----:R-:W0:Y:S02]  /*0140*/  MUFU.RCP R4, R4 ;  /* 0x0000000400047308 */ /* 0x001e240000001000 */
[----:B0-----:R-:W-:-:S06]  /*0150*/  VIADD R2, R4, 0xffffffe ;  /* 0x0ffffffe04027836 */ /* 0x001fcc0000000000 */
[----:B------:R0:W1:Y:S02]  /*0160*/  F2I.FTZ.U32.TRUNC.NTZ R3, R2 ;  /* 0x0000000200037305 */ /* 0x000064000021f000 */
[----:B0-----:R-:W-:Y:S02]  /*0170*/  IMAD.MOV.U32 R2, RZ, RZ, RZ ;  /* 0x000000ffff027224 */ /* 0x001fe400078e00ff */
[----:B-1----:R-:W-:-:S04]  /*0180*/  IMAD.MOV R5, RZ, RZ, -R3 ;  /* 0x000000ffff057224 */ /* 0x002fc800078e0a03 */
[----:B------:R-:W-:-:S04]  /*0190*/  IMAD R5, R5, UR7, RZ ;  /* 0x0000000705057c24 */ /* 0x000fc8000f8e02ff */
[----:B------:R-:W-:Y:S02]  /*01a0*/  IMAD.HI.U32 R3, R3, R5, R2 ;  /* 0x0000000503037227 */ /* 0x000fe400078e0002 */
[----:B------:R-:W0:Y:S04]  /*01b0*/  LDC.64 R4, c[0x0][0x3a8] ;  /* 0x0000ea00ff047b82 */ /* 0x000e280000000a00 */
[----:B------:R-:W-:-:S04]  /*01c0*/  IMAD.HI.U32 R3, R3, R0, RZ ;  /* 0x0000000003037227 */ /* 0x000fc800078e00ff */
[----:B------:R-:W-:-:S04]  /*01d0*/  IMAD.MOV R3, RZ, RZ, -R3 ;  /* 0x000000ffff037224 */ /* 0x000fc800078e0a03 */
[----:B------:R-:W-:Y:S02]  /*01e0*/  IMAD R0, R3, UR7, R0 ;  /* 0x0000000703007c24 */ /* 0x000fe4000f8e0200 */
[----:B------:R-:W1:Y:S03]  /*01f0*/  LDC.64 R2, c[0x0][0x3b0] ;  /* 0x0000ec00ff027b82 */ /* 0x000e660000000a00 */
[----:B------:R-:W-:Y:S01]  /*0200*/  ISETP.GE.U32.AND P0, PT, R0, UR7, PT ;  /* 0x0000000700007c0c */ /* 0x000fe2000bf06070 */
[----:B0-----:R-:W-:-:S12]  /*0210*/  IMAD.WIDE.U32 R4, R12, 0x4, R4 ;  /* 0x000000040c047825 */ /* 0x001fd800078e0004 */
[----:B------:R-:W-:-:S04]  /*0220*/  @P0 IADD3 R0, PT, PT, R0, -UR7, RZ ;  /* 0x8000000700000c10 */ /* 0x000fc8000fffe0ff */
[----:B------:R-:W-:Y:S01]  /*0230*/  ISETP.GE.U32.AND P0, PT, R0, UR7, PT ;  /* 0x0000000700007c0c */ /* 0x000fe2000bf06070 */
[----:B-1----:R-:W-:-:S12]  /*0240*/  IMAD.WIDE.U32 R2, R12, 0x4, R2 ;  /* 0x000000040c027825 */ /* 0x002fd800078e0002 */
[----:B------:R-:W-:Y:S01]  /*0250*/  @P0 VIADD R0, R0, -UR7 ;  /* 0x8000000700000c36 */ /* 0x000fe20008000000 */
[----:B------:R-:W-:Y:S02]  /*0260*/  ISETP.GE.AND P0, PT, R14, 0x1, PT ;  /* 0x000000010e00780c */ /* 0x000fe40003f06270 */
[----:B------:R-:W-:-:S11]  /*0270*/  @!P1 LOP3.LUT R0, RZ, UR7, RZ, 0x33, !PT ;  /* 0x00000007ff009c12 */ /* 0x000fd6000f8e33ff */
[----:B------:R-:W-:Y:S05]  /*0280*/  @!P0 BRA `(.L_x_4) ;  /* 0x0000000400e88947 */ /* 0x000fea0003800000 */
[----:B------:R-:W0:Y:S01]  /*0290*/  LDCU.64 UR6, c[0x0][0x380] ;  /* 0x00007000ff0677ac */ /* 0x000e220008000a00 */
[----:B------:R-:W-:Y:S01]  /*02a0*/  BSSY.RECONVERGENT B1, `(.L_x_5) ;  /* 0x0000077000017945 */ /* 0x000fe20003800200 */
[----:B------:R-:W-:Y:S01]  /*02b0*/  IMAD.MOV R15, RZ, RZ, -R14 ;  /* 0x000000ffff0f7224 */ /* 0x000fe200078e0a0e */
[----:B------:R-:W1:Y:S01]  /*02c0*/  LDCU.64 UR8, c[0x0][0x390] ;  /* 0x00007200ff0877ac */ /* 0x000e620008000a00 */
[----:B------:R-:W-:Y:S01]  /*02d0*/  IMAD.MOV.U32 R13, RZ, RZ, RZ ;  /* 0x000000ffff0d7224 */ /* 0x000fe200078e00ff */
[----:B------:R-:W2:Y:S01]  /*02e0*/  LDCU.64 UR10, c[0x0][0x398] ;  /* 0x00007300ff0a77ac */ /* 0x000ea20008000a00 */
[----:B0-----:R-:W-:Y:S02]  /*02f0*/  IMAD.U32 R20, RZ, RZ, UR6 ;  /* 0x00000006ff147e24 */ /* 0x001fe4000f8e00ff */
[----:B------:R-:W-:Y:S02]  /*0300*/  IMAD.U32 R21, RZ, RZ, UR7 ;  /* 0x00000007ff157e24 */ /* 0x000fe4000f8e00ff */
[----:B-1----:R-:W-:Y:S01]  /*0310*/  IMAD.U32 R8, RZ, RZ, UR8 ;  /* 0x00000008ff087e24 */ /* 0x002fe2000f8e00ff */
[----:B------:R-:W-:Y:S01]  /*0320*/  MOV R9, UR9 ;  /* 0x0000000900097c02 */ /* 0x000fe20008000f00 */
[----:B--2---:R-:W-:-:S02]  /*0330*/  IMAD.U32 R10, RZ, RZ, UR10 ;  /* 0x0000000aff0a7e24 */ /* 0x004fc4000f8e00ff */
[----:B------:R-:W-:-:S07]  /*0340*/  IMAD.U32 R11, RZ, RZ, UR11 ;  /* 0x0000000bff0b7e24 */ /* 0x000fce000f8e00ff */
.L_x_13:
[----:B------:R-:W2:Y:S01]  /*0350*/  LDG.E R16, desc[UR4][R20.64] ;  /* 0x0000000414107981 */ /* 0x000ea2000c1e1900 */
[----:B------:R-:W-:Y:S01]  /*0360*/  BSSY.RECONVERGENT B2, `(.L_x_6) ;  /* 0x0000060000027945 */ /* 0x000fe20003800200 */
[----:B--2---:R-:W-:-:S13]  /*0370*/  ISETP.GE.AND P0, PT, R16, 0x1, PT ;  /* 0x000000011000780c */ /* 0x004fda0003f06270 */
[----:B------:R-:W-:Y:S05]  /*0380*/  @!P0 BRA `(.L_x_7) ;  /* 0x0000000400748947 */ /* 0x000fea0003800000 */
[----:B------:R-:W0:Y:S08]  /*0390*/  LDC.64 R18, c[0x0][0x390] ;  /* 0x0000e400ff127b82 */ /* 0x000e300000000a00 */
[----:B------:R-:W1:Y:S01]  /*03a0*/  LDC.64 R16, c[0x0][0x398] ;  /* 0x0000e600ff107b82 */ /* 0x000e620000000a00 */
[----:B0-----:R-:W-:-:S04]  /*03b0*/  IMAD.WIDE.U32 R22, R12, 0x4, R18 ;  /* 0x000000040c167825 */ /* 0x001fc800078e0012 */
[----:B------:R-:W-:Y:S02]  /*03c0*/  IMAD.WIDE R18, R0, 0x4, R18 ;  /* 0x0000000400127825 */ /* 0x000fe400078e0212 */
[----:B------:R-:W2:Y:S04]  /*03d0*/  LDG.E R22, desc[UR4][R22.64] ;  /* 0x0000000416167981 */ /* 0x000ea8000c1e1900 */
[----:B------:R-:W2:Y:S02]  /*03e0*/  LDG.E R19, desc[UR4][R18.64] ;  /* 0x0000000412137981 */ /* 0x000ea4000c1e1900 */
[----:B--2---:R-:W-:-:S13]  /*03f0*/  ISETP.NE.AND P0, PT, R19, R22, PT ;  /* 0x000000161300720c */ /* 0x004fda0003f05270 */
[----:B-1----:R-:W-:Y:S05]  /*0400*/  @P0 BRA `(.L_x_8) ;  /* 0x0000000000700947 */ /* 0x002fea0003800000 */
[----:B------:R-:W2:Y:S02]  /*0410*/  LDG.E R19, desc[UR4][R8.64] ;  /* 0x0000000408137981 */ /* 0x000ea4000c1e1900 */
[----:B--2---:R-:W-:-:S13]  /*0420*/  ISETP.NE.AND P0, PT, R22, R19, PT ;  /* 0x000000131600720c */ /* 0x004fda0003f05270 */
[----:B------:R-:W-:Y:S05]  /*0430*/  @P0 BRA `(.L_x_7) ;  /* 0x0000000400480947 */ /* 0x000fea0003800000 */
[----:B------:R-:W-:Y:S01]  /*0440*/  IMAD.WIDE R16, R0, 0x4, R16 ;  /* 0x0000000400107825 */ /* 0x000fe200078e0210 */
[----:B------:R-:W2:Y:S05]  /*0450*/  LDG.E R18, desc[UR4][R6.64] ;  /* 0x0000000406127981 */ /* 0x000eaa000c1e1900 */
[----:B------:R-:W2:Y:S02]  /*0460*/  LDG.E R17, desc[UR4][R16.64] ;  /* 0x0000000410117981 */ /* 0x000ea4000c1e1900 */
[----:B--2---:R-:W-:-:S13]  /*0470*/  ISETP.GE.AND P0, PT, R18, R17, PT ;  /* 0x000000111200720c */ /* 0x004fda0003f06270 */
[----:B------:R-:W-:Y:S05]  /*0480*/  @P0 BRA `(.L_x_9) ;  /* 0x0000000000280947 */ /* 0x000fea0003800000 */
[----:B------:R-:W2:Y:S02]  /*0490*/  LDG.E R17, desc[UR4][R10.64] ;  /* 0x000000040a117981 */ /* 0x000ea4000c1e1900 */
[----:B--2---:R-:W-:-:S13]  /*04a0*/  ISETP.GT.AND P0, PT, R17, R18, PT ;  /* 0x000000121100720c */ /* 0x004fda0003f04270 */
[----:B------:R-:W-:Y:S05]  /*04b0*/  @!P0 BRA `(.L_x_7) ;  /* 0x0000000400288947 */ /* 0x000fea0003800000 */
[----:B------:R-:W2:Y:S01]  /*04c0*/  LDG.E R16, desc[UR4][R4.64] ;  /* 0x0000000404107981 */ /* 0x000ea2000c1e1900 */
[----:B------:R-:W-:-:S05]  /*04d0*/  IMAD.IADD R17, R17, 0x1, -R18 ;  /* 0x0000000111117824 */ /* 0x000fca00078e0a12 */
[----:B--2---:R-:W-:-:S13]  /*04e0*/  ISETP.GE.AND P0, PT, R17, R16, PT ;  /* 0x000000101100720c */ /* 0x004fda0003f06270 */
[----:B------:R-:W-:Y:S05]  /*04f0*/  @P0 BRA `(.L_x_7) ;  /* 0x0000000400180947 */ /* 0x000fea0003800000 */
[----:B------:R0:W-:Y:S04]  /*0500*/  STG.E desc[UR4][R4.64], R17 ;  /* 0x0000001104007986 */ /* 0x0001e8000c101904 */
[----:B------:R0:W-:Y:S01]  /*0510*/  STG.E desc[UR4][R2.64], R13 ;  /* 0x0000000d02007986 */ /* 0x0001e2000c101904 */
[----:B------:R-:W-:Y:S05]  /*0520*/  BRA `(.L_x_7) ;  /* 0x00000004000c7947 */ /* 0x000fea0003800000 */
.L_x_9:
[----:B------:R-:W2:Y:S02]  /*0530*/  LDG.E R17, desc[UR4][R10.64] ;  /* 0x000000040a117981 */ /* 0x000ea4000c1e1900 */
[----:B--2---:R-:W-:-:S13]  /*0540*/  ISETP.GT.AND P0, PT, R18, R17, PT ;  /* 0x000000111200720c */ /* 0x004fda0003f04270 */
[----:B------:R-:W-:Y:S05]  /*0550*/  @!P0 BRA `(.L_x_7) ;  /* 0x0000000400008947 */ /* 0x000fea0003800000 */
[----:B------:R-:W2:Y:S01]  /*0560*/  LDG.E R16, desc[UR4][R4.64] ;  /* 0x0000000404107981 */ /* 0x000ea2000c1e1900 */
[----:B------:R-:W-:-:S04]  /*0570*/  IADD3 R17, PT, PT, R18, -R17, RZ ;  /* 0x8000001112117210 */ /* 0x000fc80007ffe0ff */
[----:B--2---:R-:W-:-:S13]  /*0580*/  ISETP.GE.AND P0, PT, R17, R16, PT ;  /* 0x000000101100720c */ /* 0x004fda0003f06270 */
[----:B------:R-:W-:Y:S05]  /*0590*/  @P0 BRA `(.L_x_7) ;  /* 0x0000000000f00947 */ /* 0x000fea0003800000 */
[----:B------:R4:W-:Y:S04]  /*05a0*/  STG.E desc[UR4][R4.64], R17 ;  /* 0x0000001104007986 */ /* 0x0009e8000c101904 */
[----:B------:R4:W-:Y:S01]  /*05b0*/  STG.E desc[UR4][R2.64], R13 ;  /* 0x0000000d02007986 */ /* 0x0009e2000c101904 */
[----:B------:R-:W-:Y:S05]  /*05c0*/  BRA `(.L_x_7) ;  /* 0x0000000000e47947 */ /* 0x000fea0003800000 */
.L_x_8:
[----:B------:R-:W-:Y:S01]  /*05d0*/  IMAD.WIDE R16, R0, 0x4, R16 ;  /* 0x0000000400107825 */ /* 0x000fe200078e0210 */
[----:B------:R-:W2:Y:S05]  /*05e0*/  LDG.E R18, desc[UR4][R6.64] ;  /* 0x0000000406127981 */ /* 0x000eaa000c1e1900 */
[----:B------:R-:W2:Y:S02]  /*05f0*/  LDG.E R17, desc[UR4][R16.64] ;  /* 0x0000000410117981 */ /* 0x000ea4000c1e1900 */
[----:B--2---:R-:W-:-:S13]  /*0600*/  ISETP.NE.AND P0, PT, R17, R18, PT ;  /* 0x000000121100720c */ /* 0x004fda0003f05270 */
[----:B------:R-:W-:Y:S05]  /*0610*/  @P0 BRA `(.L_x_10) ;  /* 0x0000000000640947 */ /* 0x000fea0003800000 */
[----:B------:R-:W2:Y:S02]  /*0620*/  LDG.E R17, desc[UR4][R10.64] ;  /* 0x000000040a117981 */ /* 0x000ea4000c1e1900 */
[----:B--2---:R-:W-:-:S13]  /*0630*/  ISETP.NE.AND P0, PT, R18, R17, PT ;  /* 0x000000111200720c */ /* 0x004fda0003f05270 */
[----:B------:R-:W-:Y:S05]  /*0640*/  @P0 BRA `(.L_x_7) ;  /* 0x0000000000c40947 */ /* 0x000fea0003800000 */
[----:B------:R-:W-:-:S13]  /*0650*/  ISETP.GT.AND P0, PT, R19, R22, PT ;  /* 0x000000161300720c */ /* 0x000fda0003f04270 */
[----:B------:R-:W-:Y:S05]  /*0660*/  @!P0 BRA `(.L_x_11) ;  /* 0x0000000000288947 */ /* 0x000fea0003800000 */
        /* <DEDUP_REMOVED lines=10> */
.L_x_11:
        /* <DEDUP_REMOVED lines=10> */
.L_x_10:
[----:B------:R-:W2:Y:S04]  /*07b0*/  LDG.E R23, desc[UR4][R10.64] ;  /* 0x000000040a177981 */ /* 0x000ea8000c1e1900 */
[----:B------:R-:W3:Y:S01]  /*07c0*/  LDG.E R25, desc[UR4][R8.64] ;  /* 0x0000000408197981 */ /* 0x000ee2000c1e1900 */
[----:B------:R-:W-:Y:S01]  /*07d0*/  IADD3 R16, PT, PT, -R22, R19, RZ ;  /* 0x0000001316107210 */ /* 0x000fe20007ffe1ff */
[--C-:B------:R-:W-:Y:S02]  /*07e0*/  IMAD.IADD R17, R17, 0x1, -R18.reuse ;  /* 0x0000000111117824 */ /* 0x100fe400078e0a12 */
[----:B--2---:R-:W-:Y:S02]  /*07f0*/  IMAD.IADD R23, R23, 0x1, -R18 ;  /* 0x0000000117177824 */ /* 0x004fe400078e0a12 */
[----:B---3--:R-:W-:-:S02]  /*0800*/  IMAD.IADD R27, R25, 0x1, -R22 ;  /* 0x00000001191b7824 */ /* 0x008fc400078e0a16 */
[----:B------:R-:W-:Y:S02]  /*0810*/  IMAD R16, R23, R16, RZ ;  /* 0x0000001017107224 */ /* 0x000fe400078e02ff */
[----:B------:R-:W-:-:S05]  /*0820*/  IMAD R17, R17, R27, RZ ;  /* 0x0000001b11117224 */ /* 0x000fca00078e02ff */
[----:B------:R-:W-:-:S13]  /*0830*/  ISETP.NE.AND P0, PT, R17, R16, PT ;  /* 0x000000101100720c */ /* 0x000fda0003f05270 */
[----:B------:R-:W-:Y:S05]  /*0840*/  @P0 BRA `(.L_x_7) ;  /* 0x0000000000440947 */ /* 0x000fea0003800000 */
[----:B------:R-:W-:-:S13]  /*0850*/  ISETP.GT.AND P0, PT, R19, R22, PT ;  /* 0x000000161300720c */ /* 0x000fda0003f04270 */
[----:B------:R-:W-:Y:S05]  /*0860*/  @!P0 BRA `(.L_x_12) ;  /* 0x0000000000208947 */ /* 0x000fea0003800000 */
[----:B------:R-:W-:-:S13]  /*0870*/  ISETP.GT.AND P0, PT, R25, R22, PT ;  /* 0x000000161900720c */ /* 0x000fda0003f04270 */
[----:B------:R-:W-:Y:S05]  /*0880*/  @!P0 BRA `(.L_x_7) ;  /* 0x0000000000348947 */ /* 0x000fea0003800000 */
[----:B------:R-:W2:Y:S02]  /*0890*/  LDG.E R16, desc[UR4][R4.64] ;  /* 0x0000000404107981 */ /* 0x000ea4000c1e1900 */
[----:B--2---:R-:W-:-:S13]  /*08a0*/  ISETP.GE.AND P0, PT, R27, R16, PT ;  /* 0x000000101b00720c */ /* 0x004fda0003f06270 */
[----:B------:R-:W-:Y:S05]  /*08b0*/  @P0 BRA `(.L_x_7) ;  /* 0x0000000000280947 */ /* 0x000fea0003800000 */
[----:B------:R1:W-:Y:S04]  /*08c0*/  STG.E desc[UR4][R4.64], R27 ;  /* 0x0000001b04007986 */ /* 0x0003e8000c101904 */
[----:B------:R1:W-:Y:S01]  /*08d0*/  STG.E desc[UR4][R2.64], R13 ;  /* 0x0000000d02007986 */ /* 0x0003e2000c101904 */
[----:B------:R-:W-:Y:S05]  /*08e0*/  BRA `(.L_x_7) ;  /* 0x00000000001c7947 */ /* 0x000fea0003800000 */
.L_x_12:
[----:B------:R-:W-:-:S13]  /*08f0*/  ISETP.GE.AND P0, PT, R25, R22, PT ;  /* 0x000000161900720c */ /* 0x000fda0003f06270 */
[----:B------:R-:W-:Y:S05]  /*0900*/  @P0 BRA `(.L_x_7) ;  /* 0x0000000000140947 */ /* 0x000fea0003800000 */
[----:B------:R-:W2:Y:S01]  /*0910*/  LDG.E R16, desc[UR4][R4.64] ;  /* 0x0000000404107981 */ /* 0x000ea2000c1e1900 */
[----:B------:R-:W-:-:S05]  /*0920*/  IMAD.MOV R17, RZ, RZ, -R27 ;  /* 0x000000ffff117224 */ /* 0x000fca00078e0a1b */
[----:B--2---:R-:W-:-:S13]  /*0930*/  ISETP.GT.AND P0, PT, R16, R17, PT ;  /* 0x000000111000720c */ /* 0x004fda0003f04270 */
[----:B------:R0:W-:Y:S04]  /*0940*/  @P0 STG.E desc[UR4][R4.64], R17 ;  /* 0x0000001104000986 */ /* 0x0001e8000c101904 */
[----:B------:R0:W-:Y:S02]  /*0950*/  @P0 STG.E desc[UR4][R2.64], R13 ;  /* 0x0000000d02000986 */ /* 0x0001e4000c101904 */
.L_x_7:
[----:B------:R-:W-:Y:S05]  /*0960*/  BSYNC.RECONVERGENT B2 ;  /* 0x0000000000027941 */ /* 0x000fea0003800200 */
.L_x_6:
[----:B------:R-:W-:Y:S01]  /*0970*/  VIADD R15, R15, 0x1 ;  /* 0x000000010f0f7836 */ /* 0x000fe20000000000 */
[----:B------:R-:W-:Y:S01]  /*0980*/  IADD3 R20, P3, PT, R20, 0x4, RZ ;  /* 0x0000000414147810 */ /* 0x000fe20007f7e0ff */
[----:B01234-:R-:W-:Y:S01]  /*0990*/  VIADD R13, R13, 0x1 ;  /* 0x000000010d0d7836 */ /* 0x01ffe20000000000 */
[----:B------:R-:W-:Y:S02]  /*09a0*/  IADD3 R10, P1, PT, R10, 0x4, RZ ;  /* 0x000000040a0a7810 */ /* 0x000fe40007f3e0ff */
[----:B------:R-:W-:Y:S01]  /*09b0*/  ISETP.NE.AND P0, PT, R15, RZ, PT ;  /* 0x000000ff0f00720c */ /* 0x000fe20003f05270 */
[----:B------:R-:W-:Y:S01]  /*09c0*/  IMAD.X R21, RZ, RZ, R21, P3 ;  /* 0x000000ffff157224 */ /* 0x000fe200018e0615 */
[----:B------:R-:W-:Y:S01]  /*09d0*/  IADD3 R8, P2, PT, R8, 0x4, RZ ;  /* 0x0000000408087810 */ /* 0x000fe20007f5e0ff */
[----:B------:R-:W-:-:S03]  /*09e0*/  IMAD.X R11, RZ, RZ, R11, P1 ;  /* 0x000000ffff0b7224 */ /* 0x000fc600008e060b */
[----:B------:R-:W-:-:S07]  /*09f0*/  IADD3.X R9, PT, PT, RZ, R9, RZ, P2, !PT ;  /* 0x00000009ff097210 */ /* 0x000fce00017fe4ff */
[----:B------:R-:W-:Y:S05]  /*0a00*/  @P0 BRA `(.L_x_13) ;  /* 0xfffffff800500947 */ /* 0x000fea000383ffff */
[----:B------:R-:W-:Y:S05]  /*0a10*/  BSYNC.RECONVERGENT B1 ;  /* 0x0000000000017941 */ /* 0x000fea0003800200 */
.L_x_5:
[----:B------:R-:W-:-:S07]  /*0a20*/  IMAD.MOV.U32 R13, RZ, RZ, R14 ;  /* 0x000000ffff0d7224 */ /* 0x000fce00078e000e */
.L_x_4:
[----:B------:R-:W-:Y:S05]  /*0a30*/  BSYNC.RECONVERGENT B0 ;  /* 0x0000000000007941 */ /* 0x000fea0003800200 */
.L_x_3:
[----:B------:R-:W0:Y:S01]  /*0a40*/  LDCU UR6, c[0x0][0x3a4] ;  /* 0x00007480ff0677ac */ /* 0x000e220008000800 */
[----:B------:R-:W1:Y:S01]  /*0a50*/  LDC.64 R10, c[0x0][0x390] ;  /* 0x0000e400ff0a7b82 */ /* 0x000e620000000a00 */
[----:B------:R-:W-:Y:S01]  /*0a60*/  BSSY.RECONVERGENT B0, `(.L_x_14) ;  /* 0x0000072000007945 */ /* 0x000fe20003800200 */
[----:B0-----:R-:W-:Y:S01]  /*0a70*/  ISETP.GE.AND P0, PT, R13, UR6, PT ;  /* 0x000000060d007c0c */ /* 0x001fe2000bf06270 */
[----:B-1----:R-:W-:-:S12]  /*0a80*/  IMAD.WIDE.U32 R8, R12, 0x4, R10 ;  /* 0x000000040c087825 */ /* 0x002fd800078e000a */
[----:B------:R-:W-:Y:S05]  /*0a90*/  @P0 BRA `(.L_x_15) ;  /* 0x0000000400b80947 */ /* 0x000fea0003800000 */
[----:B------:R-:W-:Y:S01]  /*0aa0*/  ISETP.NE.AND P0, PT, R13, R12, PT ;  /* 0x0000000c0d00720c */ /* 0x000fe20003f05270 */
[----:B------:R-:W-:-:S12]  /*0ab0*/  BSSY.RECONVERGENT B1, `(.L_x_16) ;  /* 0x000006b000017945 */ /* 0x000fd80003800200 */
[----:B------:R-:W-:Y:S05]  /*0ac0*/  @!P0 BRA `(.L_x_17) ;  /* 0x0000000400a48947 */ /* 0x000fea0003800000 */
[----:B------:R-:W0:Y:S02]  /*0ad0*/  LDC.64 R14, c[0x0][0x380] ;  /* 0x0000e000ff0e7b82 */ /* 0x000e240000000a00 */
[----:B0-----:R-:W-:-:S06]  /*0ae0*/  IMAD.WIDE.U32 R14, R13, 0x4, R14 ;  /* 0x000000040d0e7825 */ /* 0x001fcc00078e000e */
[----:B------:R-:W2:Y:S02]  /*0af0*/  LDG.E R14, desc[UR4][R14.64] ;  /* 0x000000040e0e7981 */ /* 0x000ea4000c1e1900 */
[----:B--2---:R-:W-:-:S13]  /*0b00*/  ISETP.GE.AND P0, PT, R14, 0x1, PT ;  /* 0x000000010e00780c */ /* 0x004fda0003f06270 */
[----:B------:R-:W-:Y:S05]  /*0b10*/  @!P0 BRA `(.L_x_17) ;  /* 0x0000000400908947 */ /* 0x000fea0003800000 */
[----:B------:R-:W-:Y:S01]  /*0b20*/  IMAD.WIDE R14, R0, 0x4, R10 ;  /* 0x00000004000e7825 */ /* 0x000fe200078e020a */
[----:B------:R-:W2:Y:S05]  /*0b30*/  LDG.E R12, desc[UR4][R8.64] ;  /* 0x00000004080c7981 */ /* 0x000eaa000c1e1900 */
[----:B------:R-:W2:Y:S02]  /*0b40*/  LDG.E R15, desc[UR4][R14.64] ;  /* 0x000000040e0f7981 */ /* 0x000ea4000c1e1900 */
[----:B--2---:R-:W-:-:S13]  /*0b50*/  ISETP.NE.AND P0, PT, R15, R12, PT ;  /* 0x0000000c0f00720c */ /* 0x004fda0003f05270 */
[----:B------:R-:W-:Y:S05]  /*0b60*/  @!P0 BRA `(.L_x_18) ;  /* 0x0000000400048947 */ /* 0x000fea0003800000 */
[----:B------:R-:W0:Y:S01]  /*0b70*/  LDC.64 R16, c[0x0][0x398] ;  /* 0x0000e600ff107b82 */ /* 0x000e220000000a00 */
[----:B------:R-:W2:Y:S01]  /*0b80*/  LDG.E R14, desc[UR4][R6.64] ;  /* 0x00000004060e7981 */ /* 0x000ea2000c1e1900 */
[----:B0-----:R-:W-:-:S05]  /*0b90*/  IMAD.WIDE R18, R0, 0x4, R16 ;  /* 0x0000000400127825 */ /* 0x001fca00078e0210 */
[----:B------:R-:W2:Y:S02]  /*0ba0*/  LDG.E R21, desc[UR4][R18.64] ;  /* 0x0000000412157981 */ /* 0x000ea4000c1e1900 */
[----:B--2---:R-:W-:-:S13]  /*0bb0*/  ISETP.NE.AND P0, PT, R21, R14, PT ;  /* 0x0000000e1500720c */ /* 0x004fda0003f05270 */
[----:B------:R-:W-:Y:S05]  /*0bc0*/  @!P0 BRA `(.L_x_19) ;  /* 0x00000000007c8947 */ /* 0x000fea0003800000 */
[----:B------:R-:W-:-:S04]  /*0bd0*/  IMAD.WIDE.U32 R18, R13, 0x4, R16 ;  /* 0x000000040d127825 */ /* 0x000fc800078e0010 */
[----:B------:R-:W-:Y:S02]  /*0be0*/  IMAD.WIDE.U32 R16, R13, 0x4, R10 ;  /* 0x000000040d107825 */ /* 0x000fe400078e000a */
[----:B------:R-:W2:Y:S04]  /*0bf0*/  LDG.E R19, desc[UR4][R18.64] ;  /* 0x0000000412137981 */ /* 0x000ea8000c1e1900 */
[----:B------:R-:W3:Y:S01]  /*0c00*/  LDG.E R17, desc[UR4][R16.64] ;  /* 0x0000000410117981 */ /* 0x000ee2000c1e1900 */
[----:B------:R-:W-:Y:S02]  /*0c10*/  IMAD.IADD R21, R21, 0x1, -R14 ;  /* 0x0000000115157824 */ /* 0x000fe400078e0a0e */
[--C-:B------:R-:W-:Y:S01]  /*0c20*/  IMAD.IADD R23, R15, 0x1, -R12.reuse ;  /* 0x000000010f177824 */ /* 0x100fe200078e0a0c */
[----:B--2---:R-:W-:Y:S01]  /*0c30*/  IADD3 R14, PT, PT, -R14, R19, RZ ;  /* 0x000000130e0e7210 */ /* 0x004fe20007ffe1ff */
[----:B---3--:R-:W-:-:S04]  /*0c40*/  IMAD.IADD R25, R17, 0x1, -R12 ;  /* 0x0000000111197824 */ /* 0x008fc800078e0a0c */
[----:B------:R-:W-:Y:S02]  /*0c50*/  IMAD R14, R14, R23, RZ ;  /* 0x000000170e0e7224 */ /* 0x000fe400078e02ff */
[----:B------:R-:W-:-:S05]  /*0c60*/  IMAD R21, R21, R25, RZ ;  /* 0x0000001915157224 */ /* 0x000fca00078e02ff */
[----:B------:R-:W-:-:S13]  /*0c70*/  ISETP.NE.AND P0, PT, R21, R14, PT ;  /* 0x0000000e1500720c */ /* 0x000fda0003f05270 */
[----:B------:R-:W-:Y:S05]  /*0c80*/  @P0 BRA `(.L_x_17) ;  /* 0x0000000400340947 */ /* 0x000fea0003800000 */
[----:B------:R-:W-:-:S13]  /*0c90*/  ISETP.GT.AND P0, PT, R15, R12, PT ;  /* 0x0000000c0f00720c */ /* 0x000fda0003f04270 */
[----:B------:R-:W-:Y:S05]  /*0ca0*/  @P0 BRA `(.L_x_20) ;  /* 0x0000000000240947 */ /* 0x000fea0003800000 */
[----:B------:R-:W-:-:S13]  /*0cb0*/  ISETP.GE.AND P0, PT, R17, R12, PT ;  /* 0x0000000c1100720c */ /* 0x000fda0003f06270 */
[----:B------:R-:W-:Y:S05]  /*0cc0*/  @P0 BRA `(.L_x_17) ;  /* 0x0000000400240947 */ /* 0x000fea0003800000 */
[----:B------:R-:W2:Y:S01]  /*0cd0*/  LDG.E R12, desc[UR4][R4.64] ;  /* 0x00000004040c7981 */ /* 0x000ea2000c1e1900 */
[----:B------:R-:W-:-:S05]  /*0ce0*/  IMAD.MOV R15, RZ, RZ, -R25 ;  /* 0x000000ffff0f7224 */ /* 0x000fca00078e0a19 */
[----:B--2---:R-:W-:-:S13]  /*0cf0*/  ISETP.GT.AND P0, PT, R12, R15, PT ;  /* 0x0000000f0c00720c */ /* 0x004fda0003f04270 */
[----:B------:R-:W-:Y:S05]  /*0d00*/  @!P0 BRA `(.L_x_17) ;  /* 0x0000000400148947 */ /* 0x000fea0003800000 */
[----:B------:R2:W-:Y:S04]  /*0d10*/  STG.E desc[UR4][R4.64], R15 ;  /* 0x0000000f04007986 */ /* 0x0005e8000c101904 */
[----:B------:R2:W-:Y:S01]  /*0d20*/  STG.E desc[UR4][R2.64], R13 ;  /* 0x0000000d02007986 */ /* 0x0005e2000c101904 */
[----:B------:R-:W-:Y:S05]  /*0d30*/  BRA `(.L_x_17) ;  /* 0x0000000400087947 */ /* 0x000fea0003800000 */
.L_x_20:
        /* <DEDUP_REMOVED lines=8> */
.L_x_19:
[----:B------:R-:W-:-:S06]  /*0dc0*/  IMAD.WIDE.U32 R16, R13, 0x4, R16 ;  /* 0x000000040d107825 */ /* 0x000fcc00078e0010 */
[----:B------:R-:W2:Y:S02]  /*0dd0*/  LDG.E R17, desc[UR4][R16.64] ;  /* 0x0000000410117981 */ /* 0x000ea4000c1e1900 */
[----:B--2---:R-:W-:-:S13]  /*0de0*/  ISETP.NE.AND P0, PT, R14, R17, PT ;  /* 0x000000110e00720c */ /* 0x004fda0003f05270 */
[----:B------:R-:W-:Y:S05]  /*0df0*/  @P0 BRA `(.L_x_17) ;  /* 0x0000000000d80947 */ /* 0x000fea0003800000 */
[----:B------:R-:W-:-:S13]  /*0e00*/  ISETP.GT.AND P0, PT, R15, R12, PT ;  /* 0x0000000c0f00720c */ /* 0x000fda0003f04270 */
[----:B------:R-:W-:Y:S05]  /*0e10*/  @P0 BRA `(.L_x_21) ;  /* 0x00000000002c0947 */ /* 0x000fea0003800000 */
[----:B------:R-:W-:-:S06]  /*0e20*/  IMAD.WIDE.U32 R14, R13, 0x4, R10 ;  /* 0x000000040d0e7825 */ /* 0x000fcc00078e000a */
        /* <DEDUP_REMOVED lines=10> */
.L_x_21:
[----:B------:R-:W-:-:S06]  /*0ed0*/  IMAD.WIDE.U32 R14, R13, 0x4, R10 ;  /* 0x000000040d0e7825 */ /* 0x000fcc00078e000a */
[----:B------:R-:W2:Y:S02]  /*0ee0*/  LDG.E R15, desc[UR4][R14.64] ;  /* 0x000000040e0f7981 */ /* 0x000ea4000c1e1900 */
[----:B--2---:R-:W-:-:S13]  /*0ef0*/  ISETP.GT.AND P0, PT, R15, R12, PT ;  /* 0x0000000c0f00720c */ /* 0x004fda0003f04270 */
[----:B------:R-:W-:Y:S05]  /*0f00*/  @!P0 BRA `(.L_x_17) ;  /* 0x0000000000948947 */ /* 0x000fea0003800000 */
[----:B------:R-:W2:Y:S01]  /*0f10*/  LDG.E R14, desc[UR4][R4.64] ;  /* 0x00000004040e7981 */ /* 0x000ea2000c1e1900 */
[----:B------:R-:W-:-:S04]  /*0f20*/  IADD3 R15, PT, PT, -R12, R15, RZ ;  /* 0x0000000f0c0f7210 */ /* 0x000fc80007ffe1ff */
[----:B--2---:R-:W-:-:S13]  /*0f30*/  ISETP.GE.AND P0, PT, R15, R14, PT ;  /* 0x0000000e0f00720c */ /* 0x004fda0003f06270 */
[----:B------:R-:W-:Y:S05]  /*0f40*/  @P0 BRA `(.L_x_17) ;  /* 0x0000000000840947 */ /* 0x000fea0003800000 */
[----:B------:R1:W-:Y:S04]  /*0f50*/  STG.E desc[UR4][R4.64], R15 ;  /* 0x0000000f04007986 */ /* 0x0003e8000c101904 */
[----:B------:R1:W-:Y:S01]  /*0f60*/  STG.E desc[UR4][R2.64], R13 ;  /* 0x0000000d02007986 */ /* 0x0003e2000c101904 */
[----:B------:R-:W-:Y:S05]  /*0f70*/  BRA `(.L_x_17) ;  /* 0x0000000000787947 */ /* 0x000fea0003800000 */
.L_x_18:
[----:B------:R-:W-:-:S06]  /*0f80*/  IMAD.WIDE.U32 R14, R13, 0x4, R10 ;  /* 0x000000040d0e7825 */ /* 0x000fcc00078e000a */
[----:B------:R-:W2:Y:S02]  /*0f90*/  LDG.E R15, desc[UR4][R14.64] ;  /* 0x000000040e0f7981 */ /* 0x000ea4000c1e1900 */
[----:B--2---:R-:W-:-:S13]  /*0fa0*/  ISETP.NE.AND P0, PT, R12, R15, PT ;  /* 0x0000000f0c00720c */ /* 0x004fda0003f05270 */
[----:B------:R-:W-:Y:S05]  /*0fb0*/  @P0 BRA `(.L_x_17) ;  /* 0x0000000000680947 */ /* 0x000fea0003800000 */
[----:B------:R-:W0:Y:S01]  /*0fc0*/  LDC.64 R14, c[0x0][0x398] ;  /* 0x0000e600ff0e7b82 */ /* 0x000e220000000a00 */
[----:B------:R-:W2:Y:S01]  /*0fd0*/  LDG.E R12, desc[UR4][R6.64] ;  /* 0x00000004060c7981 */ /* 0x000ea2000c1e1900 */
[----:B0-----:R-:W-:-:S06]  /*0fe0*/  IMAD.WIDE R16, R0, 0x4, R14 ;  /* 0x0000000400107825 */ /* 0x001fcc00078e020e */
[----:B------:R-:W2:Y:S02]  /*0ff0*/  LDG.E R17, desc[UR4][R16.64] ;  /* 0x0000000410117981 */ /* 0x000ea4000c1e1900 */
[----:B--2---:R-:W-:-:S13]  /*1000*/  ISETP.GE.AND P0, PT, R12, R17, PT ;  /* 0x000000110c00720c */ /* 0x004fda0003f06270 */
[----:B------:R-:W-:Y:S05]  /*1010*/  @!P0 BRA `(.L_x_22) ;  /* 0x00000000002c8947 */ /* 0x000fea0003800000 */
        /* <DEDUP_REMOVED lines=11> */
.L_x_22:
[----:B------:R-:W-:-:S06]  /*10d0*/  IMAD.WIDE.U32 R14, R13, 0x4, R14 ;  /* 0x000000040d0e7825 */ /* 0x000fcc00078e000e */
[----:B------:R-:W2:Y:S02]  /*10e0*/  LDG.E R15, desc[UR4][R14.64] ;  /* 0x000000040e0f7981 */ /* 0x000ea4000c1e1900 */
[----:B--2---:R-:W-:-:S13]  /*10f0*/  ISETP.GT.AND P0, PT, R15, R12, PT ;  /* 0x0000000c0f00720c */ /* 0x004fda0003f04270 */
[----:B------:R-:W-:Y:S05]  /*1100*/  @!P0 BRA `(.L_x_17) ;  /* 0x0000000000148947 */ /* 0x000fea0003800000 */
[----:B------:R-:W2:Y:S01]  /*1110*/  LDG.E R14, desc[UR4][R4.64] ;  /* 0x00000004040e7981 */ /* 0x000ea2000c1e1900 */
[----:B------:R-:W-:-:S05]  /*1120*/  IMAD.IADD R15, R15, 0x1, -R12 ;  /* 0x000000010f0f7824 */ /* 0x000fca00078e0a0c */
[----:B--2---:R-:W-:-:S13]  /*1130*/  ISETP.GE.AND P0, PT, R15, R14, PT ;  /* 0x0000000e0f00720c */ /* 0x004fda0003f06270 */
[----:B------:R0:W-:Y:S04]  /*1140*/  @!P0 STG.E desc[UR4][R4.64], R15 ;  /* 0x0000000f04008986 */ /* 0x0001e8000c101904 */
[----:B------:R0:W-:Y:S02]  /*1150*/  @!P0 STG.E desc[UR4][R2.64], R13 ;  /* 0x0000000d02008986 */ /* 0x0001e4000c101904 */
.L_x_17:
[----:B------:R-:W-:Y:S05]  /*1160*/  BSYNC.RECONVERGENT B1 ;  /* 0x0000000000017941 */ /* 0x000fea0003800200 */
.L_x_16:
[----:B01234-:R-:W-:-:S07]  /*1170*/  VIADD R13, R13, 0x1 ;  /* 0x000000010d0d7836 */ /* 0x01ffce0000000000 */
.L_x_15:
[----:B------:R-:W-:Y:S05]  /*1180*/  BSYNC.RECONVERGENT B0 ;  /* 0x0000000000007941 */ /* 0x000fea0003800200 */
.L_x_14:
[----:B------:R-:W-:-:S13]  /*1190*/  ISETP.GE.AND P0, PT, R13, UR6, PT ;  /* 0x000000060d007c0c */ /* 0x000fda000bf06270 */
[----:B------:R-:W-:Y:S05]  /*11a0*/  @P0 EXIT ;  /* 0x000000000000094d */ /* 0x000fea0003800000 */
[----:B------:R-:W0:Y:S01]  /*11b0*/  LDC.64 R16, c[0x0][0x398] ;  /* 0x0000e600ff107b82 */ /* 0x000e220000000a00 */
[----:B------:R-:W-:-:S04]  /*11c0*/  IMAD.WIDE.U32 R18, R13, 0x4, R10 ;  /* 0x000000040d127825 */ /* 0x000fc800078e000a */
[----:B------:R-:W-:-:S03]  /*11d0*/  IMAD.WIDE R10, R0, 0x4, R10 ;  /* 0x00000004000a7825 */ /* 0x000fc600078e020a */
[----:B------:R-:W1:Y:S01]  /*11e0*/  LDC.64 R14, c[0x0][0x380] ;  /* 0x0000e000ff0e7b82 */ /* 0x000e620000000a00 */
[----:B------:R-:W-:Y:S02]  /*11f0*/  IMAD.MOV.U32 R12, RZ, RZ, R18 ;  /* 0x000000ffff0c7224 */ /* 0x000fe400078e0012 */
[----:B0-----:R-:W-:-:S04]  /*1200*/  IMAD.WIDE.U32 R20, R13, 0x4, R16 ;  /* 0x000000040d147825 */ /* 0x001fc800078e0010 */
[----:B------:R-:W-:Y:S01]  /*1210*/  IMAD.WIDE R16, R0, 0x4, R16 ;  /* 0x0000000400107825 */ /* 0x000fe200078e0210 */
[----:B------:R-:W-:-:S03]  /*1220*/  MOV R22, R20 ;  /* 0x0000001400167202 */ /* 0x000fc60000000f00 */
[----:B-1----:R-:W-:-:S04]  /*1230*/  IMAD.WIDE.U32 R14, R13, 0x4, R14 ;  /* 0x000000040d0e7825 */ /* 0x002fc800078e000e */
[----:B------:R-:W-:Y:S02]  /*1240*/  IMAD.MOV.U32 R23, RZ, RZ, R21 ;  /* 0x000000ffff177224 */ /* 0x000fe400078e0015 */
[----:B------:R-:W-:Y:S02]  /*1250*/  IMAD.MOV.U32 R0, RZ, RZ, R14 ;  /* 0x000000ffff007224 */ /* 0x000fe400078e000e */
[----:B------:R-:W-:Y:S02]  /*1260*/  IMAD.MOV.U32 R21, RZ, RZ, R15 ;  /* 0x000000ffff157224 */ /* 0x000fe400078e000f */
[----:B------:R-:W-:-:S07]  /*1270*/  VIADD R20, R13, -UR6 ;  /* 0x800000060d147c36 */ /* 0x000fce0008000000 */
.L_x_30:
[----:B------:R-:W-:Y:S01]  /*1280*/  MOV R14, R0 ;  /* 0x00000000000e7202 */ /* 0x000fe20000000f00 */
[----:B------:R-:W-:-:S05]  /*1290*/  IMAD.MOV.U32 R15, RZ, RZ, R21 ;  /* 0x000000ffff0f7224 */ /* 0x000fca00078e0015 */
[----:B------:R0:W2:Y:S01]  /*12a0*/  LDG.E R14, desc[UR4][R14.64] ;  /* 0x000000040e0e7981 */ /* 0x0000a2000c1e1900 */
[----:B------:R-:W-:Y:S01]  /*12b0*/  VIADD R20, R20, 0x1 ;  /* 0x0000000114147836 */ /* 0x000fe20000000000 */
[----:B------:R-:W-:Y:S01]  /*12c0*/  BSSY.RECONVERGENT B0, `(.L_x_23) ;  /* 0x000005e000007945 */ /* 0x000fe20003800200 */
[----:B------:R-:W-:-:S03]  /*12d0*/  MOV R18, R12 ;  /* 0x0000000c00127202 */ /* 0x000fc60000000f00 */
[----:B------:R-:W-:Y:S01]  /*12e0*/  ISETP.NE.AND P0, PT, R20, RZ, PT ;  /* 0x000000ff1400720c */ /* 0x000fe20003f05270 */
[----:B0-----:R-:W-:Y:S01]  /*12f0*/  IMAD.MOV.U32 R15, RZ, RZ, R23 ;  /* 0x000000ffff0f7224 */ /* 0x001fe200078e0017 */
[----:B--2---:R-:W-:Y:S01]  /*1300*/  ISETP.GE.AND P1, PT, R14, 0x1, PT ;  /* 0x000000010e00780c */ /* 0x004fe20003f26270 */
[----:B------:R-:W-:-:S12]  /*1310*/  IMAD.MOV.U32 R14, RZ, RZ, R22 ;  /* 0x000000ffff0e7224 */ /* 0x000fd800078e0016 */
[----:B------:R-:W-:Y:S05]  /*1320*/  @!P1 BRA `(.L_x_24) ;  /* 0x00000004005c9947 */ /* 0x000fea0003800000 */
[----:B------:R-:W2:Y:S04]  /*1330*/  LDG.E R12, desc[UR4][R8.64] ;  /* 0x00000004080c7981 */ /* 0x000ea8000c1e1900 */
[----:B------:R-:W2:Y:S02]  /*1340*/  LDG.E R23, desc[UR4][R10.64] ;  /* 0x000000040a177981 */ /* 0x000ea4000c1e1900 */
[----:B--2---:R-:W-:-:S13]  /*1350*/  ISETP.NE.AND P1, PT, R23, R12, PT ;  /* 0x0000000c1700720c */ /* 0x004fda0003f25270 */
[----:B------:R-:W-:Y:S05]  /*1360*/  @!P1 BRA `(.L_x_25) ;  /* 0x0000000000e89947 */ /* 0x000fea0003800000 */
[----:B------:R-:W2:Y:S04]  /*1370*/  LDG.E R24, desc[UR4][R6.64] ;  /* 0x0000000406187981 */ /* 0x000ea8000c1e1900 */
[----:B------:R-:W2:Y:S02]  /*1380*/  LDG.E R27, desc[UR4][R16.64] ;  /* 0x00000004101b7981 */ /* 0x000ea4000c1e1900 */
[----:B--2---:R-:W-:-:S13]  /*1390*/  ISETP.NE.AND P1, PT, R27, R24, PT ;  /* 0x000000181b00720c */ /* 0x004fda0003f25270 */
[----:B------:R-:W-:Y:S05]  /*13a0*/  @!P1 BRA `(.L_x_26) ;  /* 0x0000000000749947 */ /* 0x000fea0003800000 */
[----:B------:R-:W2:Y:S04]  /*13b0*/  LDG.E R29, desc[UR4][R14.64] ;  /* 0x000000040e1d7981 */ /* 0x000ea8000c1e1900 */
[----:B------:R-:W3:Y:S01]  /*13c0*/  LDG.E R25, desc[UR4][R18.64] ;  /* 0x0000000412197981 */ /* 0x000ee2000c1e1900 */
[--C-:B------:R-:W-:Y:S02]  /*13d0*/  IMAD.IADD R22, R27, 0x1, -R24.reuse ;  /* 0x000000011b167824 */ /* 0x100fe400078e0a18 */
[----:B--2---:R-:W-:Y:S02]  /*13e0*/  IMAD.IADD R29, R29, 0x1, -R24 ;  /* 0x000000011d1d7824 */ /* 0x004fe400078e0a18 */
[--C-:B------:R-:W-:Y:S02]  /*13f0*/  IMAD.IADD R24, R23, 0x1, -R12.reuse ;  /* 0x0000000117187824 */ /* 0x100fe400078e0a0c */
[----:B---3--:R-:W-:-:S02]  /*1400*/  IMAD.IADD R27, R25, 0x1, -R12 ;  /* 0x00000001191b7824 */ /* 0x008fc400078e0a0c */
        /* <DEDUP_REMOVED lines=9> */
[----:B------:R-:W-:-:S04]  /*14a0*/  IADD3 R23, PT, PT, -R27, RZ, RZ ;  /* 0x000000ff1b177210 */ /* 0x000fc80007ffe1ff */
[----:B--2---:R-:W-:-:S13]  /*14b0*/  ISETP.GT.AND P1, PT, R12, R23, PT ;  /* 0x000000170c00720c */ /* 0x004fda0003f24270 */
[----:B------:R-:W-:Y:S05]  /*14c0*/  @!P1 BRA `(.L_x_24) ;  /* 0x0000000000f49947 */ /* 0x000fea0003800000 */
[----:B------:R0:W-:Y:S04]  /*14d0*/  STG.E desc[UR4][R4.64], R23 ;  /* 0x0000001704007986 */ /* 0x0001e8000c101904 */
[----:B------:R0:W-:Y:S01]  /*14e0*/  STG.E desc[UR4][R2.64], R13 ;  /* 0x0000000d02007986 */ /* 0x0001e2000c101904 */
[----:B------:R-:W-:Y:S05]  /*14f0*/  BRA `(.L_x_24) ;  /* 0x0000000000e87947 */ /* 0x000fea0003800000 */
.L_x_27:
        /* <DEDUP_REMOVED lines=8> */
.L_x_26:
[----:B------:R-:W2:Y:S02]  /*1580*/  LDG.E R25, desc[UR4][R14.64] ;  /* 0x000000040e197981 */ /* 0x000ea4000c1e1900 */
[----:B--2---:R-:W-:-:S13]  /*1590*/  ISETP.NE.AND P1, PT, R24, R25, PT ;  /* 0x000000191800720c */ /* 0x004fda0003f25270 */
[----:B------:R-:W-:Y:S05]  /*15a0*/  @P1 BRA `(.L_x_24) ;  /* 0x0000000000bc1947 */ /* 0x000fea0003800000 */
[----:B------:R-:W-:-:S13]  /*15b0*/  ISETP.GT.AND P1, PT, R23, R12, PT ;  /* 0x0000000c1700720c */ /* 0x000fda0003f24270 */
        /* <DEDUP_REMOVED lines=11> */
.L_x_28:
        /* <DEDUP_REMOVED lines=10> */
.L_x_25:
[----:B------:R-:W2:Y:S02]  /*1710*/  LDG.E R23, desc[UR4][R18.64] ;  /* 0x0000000412177981 */ /* 0x000ea4000c1e1900 */
[----:B--2---:R-:W-:-:S13]  /*1720*/  ISETP.NE.AND P1, PT, R12, R23, PT ;  /* 0x000000170c00720c */ /* 0x004fda0003f25270 */
[----:B------:R-:W-:Y:S05]  /*1730*/  @P1 BRA `(.L_x_24) ;  /* 0x0000000000581947 */ /* 0x000fea0003800000 */
[----:B------:R-:W2:Y:S04]  /*1740*/  LDG.E R12, desc[UR4][R6.64] ;  /* 0x00000004060c7981 */ /* 0x000ea8000c1e1900 */
[----:B------:R-:W2:Y:S02]  /*1750*/  LDG.E R23, desc[UR4][R16.64] ;  /* 0x0000000410177981 */ /* 0x000ea4000c1e1900 */
[----:B--2---:R-:W-:-:S13]  /*1760*/  ISETP.GE.AND P1, PT, R12, R23, PT ;  /* 0x000000170c00720c */ /* 0x004fda0003f26270 */
        /* <DEDUP_REMOVED lines=11> */
.L_x_29:
        /* <DEDUP_REMOVED lines=8> */
.L_x_24:
[----:B------:R-:W-:Y:S05]  /*18a0*/  BSYNC.RECONVERGENT B0 ;  /* 0x0000000000007941 */ /* 0x000fea0003800200 */
.L_x_23:
[----:B------:R-:W-:Y:S01]  /*18b0*/  IADD3 R0, P3, PT, R0, 0x4, RZ ;  /* 0x0000000400007810 */ /* 0x000fe20007f7e0ff */
[----:B01234-:R-:W-:Y:S01]  /*18c0*/  VIADD R13, R13, 0x1 ;  /* 0x000000010d0d7836 */ /* 0x01ffe20000000000 */
[----:B------:R-:W-:Y:S02]  /*18d0*/  IADD3 R12, P2, PT, R18, 0x4, RZ ;  /* 0x00000004120c7810 */ /* 0x000fe40007f5e0ff */
[----:B------:R-:W-:Y:S01]  /*18e0*/  IADD3 R22, P1, PT, R14, 0x4, RZ ;  /* 0x000000040e167810 */ /* 0x000fe20007f3e0ff */
[----:B------:R-:W-:Y:S02]  /*18f0*/  IMAD.X R21, RZ, RZ, R21, P3 ;  /* 0x000000ffff157224 */ /* 0x000fe400018e0615 */
[----:B------:R-:W-:Y:S01]  /*1900*/  IMAD.X R19, RZ, RZ, R19, P2 ;  /* 0x000000ffff137224 */ /* 0x000fe200010e0613 */
[----:B------:R-:W-:Y:S01]  /*1910*/  IADD3.X R23, PT, PT, RZ, R15, RZ, P1, !PT ;  /* 0x0000000fff177210 */ /* 0x000fe20000ffe4ff */
[----:B------:R-:W-:Y:S08]  /*1920*/  @P0 BRA `(.L_x_30) ;  /* 0xfffffff800540947 */ /* 0x000ff0000383ffff */
[----:B------:R-:W-:Y:S05]  /*1930*/  EXIT ;  /* 0x000000000000794d */ /* 0x000fea0003800000 */
.L_x_31:
        /* <DEDUP_REMOVED lines=12> */
.L_x_35:


//--------------------- .text._Z15intitializeMiniPiS_S_ --------------------------
	.section	.text._Z15intitializeMiniPiS_S_,"ax",@progbits
	.align	128
        .global         _Z15intitializeMiniPiS_S_
        .type           _Z15intitializeMiniPiS_S_,@function
        .size           _Z15intitializeMiniPiS_S_,(.L_x_36 - _Z15intitializeMiniPiS_S_)
        .other          _Z15intitializeMiniPiS_S_,@"STO_CUDA_ENTRY STV_DEFAULT"
_Z15intitializeMiniPiS_S_:
.text._Z15intitializeMiniPiS_S_:
[----:B------:R-:W-:Y:S01]  /*0000*/  LDC R1, c[0x0][0x37c] ;  /* 0x0000df00ff017b82 */ /* 0x000fe20000000800 */
[----:B------:R-:W0:Y:S07]  /*0010*/  S2R R0, SR_TID.X ;  /* 0x0000000000007919 */ /* 0x000e2e0000002100 */
[----:B------:R-:W0:Y:S01]  /*0020*/  S2UR UR6, SR_CTAID.X ;  /* 0x00000000000679c3 */ /* 0x000e220000002500 */
[----:B------:R-:W1:Y:S01]  /*0030*/  LDCU.64 UR4, c[0x0][0x358] ;  /* 0x00006b00ff0477ac */ /* 0x000e620008000a00 */
[----:B------:R-:W-:-:S06]  /*0040*/  HFMA2 R9, -RZ, RZ, 0, 5.9664249420166015625e-05 ;  /* 0x000003e9ff097431 */ /* 0x000fcc00000001ff */
[----:B------:R-:W0:Y:S08]  /*0050*/  LDC R7, c[0x0][0x360] ;  /* 0x0000d800ff077b82 */ /* 0x000e300000000800 */
[----:B------:R-:W2:Y:S08]  /*0060*/  LDC.64 R2, c[0x0][0x380] ;  /* 0x0000e000ff027b82 */ /* 0x000eb00000000a00 */
[----:B------:R-:W3:Y:S01]  /*0070*/  LDC.64 R4, c[0x0][0x388] ;  /* 0x0000e200ff047b82 */ /* 0x000ee20000000a00 */
[----:B0-----:R-:W-:-:S05]  /*0080*/  IMAD R7, R7, UR6, R0 ;  /* 0x0000000607077c24 */ /* 0x001fca000f8e0200 */
[C---:B------:R-:W-:Y:S01]  /*0090*/  ISETP.NE.AND P0, PT, R7.reuse, RZ, PT ;  /* 0x000000ff0700720c */ /* 0x040fe20003f05270 */
[----:B--2---:R-:W-:-:S04]  /*00a0*/  IMAD.WIDE.U32 R2, R7, 0x4, R2 ;  /* 0x0000000407027825 */ /* 0x004fc800078e0002 */
[----:B---3--:R-:W-:Y:S01]  /*00b0*/  IMAD.WIDE.U32 R4, R7, 0x4, R4 ;  /* 0x0000000407047825 */ /* 0x008fe200078e0004 */
[----:B------:R-:W-:-:S05]  /*00c0*/  MOV R7, 0x7fffffff ;  /* 0x7fffffff00077802 */ /* 0x000fca0000000f00 */
[----:B-1----:R0:W-:Y:S04]  /*00d0*/  STG.E desc[UR4][R2.64], R7 ;  /* 0x0000000702007986 */ /* 0x0021e8000c101904 */
[----:B------:R0:W-:Y:S01]  /*00e0*/  STG.E desc[UR4][R4.64], R9 ;  /* 0x0000000904007986 */ /* 0x0001e2000c101904 */
[----:B------:R-:W-:Y:S05]  /*00f0*/  @P0 EXIT ;  /* 0x000000000000094d */ /* 0x000fea0003800000 */
[----:B0-----:R-:W0:Y:S02]  /*0100*/  LDC.64 R2, c[0x0][0x390] ;  /* 0x0000e400ff027b82 */ /* 0x001e240000000a00 */
[----:B0-----:R-:W-:Y:S01]  /*0110*/  STG.E desc[UR4][R2.64], RZ ;  /* 0x000000ff02007986 */ /* 0x001fe2000c101904 */
[----:B------:R-:W-:Y:S05]  /*0120*/  EXIT ;  /* 0x000000000000794d */ /* 0x000fea0003800000 */
.L_x_32:
        /* <DEDUP_REMOVED lines=13> */
.L_x_36:


//--------------------- .text._Z12initializeHPPiiiS_ --------------------------
	.section	.text._Z12initializeHPPiiiS_,"ax",@progbits
	.align	128
        .global         _Z12initializeHPPiiiS_
        .type           _Z12initializeHPPiiiS_,@function
        .size           _Z12initializeHPPiiiS_,(.L_x_37 - _Z12initializeHPPiiiS_)
        .other          _Z12initializeHPPiiiS_,@"STO_CUDA_ENTRY STV_DEFAULT"
_Z12initializeHPPiiiS_:
.text._Z12initializeHPPiiiS_:
[----:B------:R-:W-:Y:S01]  /*0000*/  LDC R1, c[0x0][0x37c] ;  /* 0x0000df00ff017b82 */ /* 0x000fe20000000800 */
[----:B------:R-:W0:Y:S07]  /*0010*/  S2R R0, SR_TID.X ;  /* 0x0000000000007919 */ /* 0x000e2e0000002100 */
[----:B------:R-:W0:Y:S01]  /*0020*/  S2UR UR6, SR_CTAID.X ;  /* 0x00000000000679c3 */ /* 0x000e220000002500 */
[----:B------:R-:W1:Y:S07]  /*0030*/  LDCU.64 UR4, c[0x0][0x358] ;  /* 0x00006b00ff0477ac */ /* 0x000e6e0008000a00 */
[----:B------:R-:W0:Y:S08]  /*0040*/  LDC R7, c[0x0][0x360] ;  /* 0x0000d800ff077b82 */ /* 0x000e300000000800 */
[----:B------:R-:W2:Y:S08]  /*0050*/  LDC.64 R2, c[0x0][0x380] ;  /* 0x0000e000ff027b82 */ /* 0x000eb00000000a00 */
[----:B------:R-:W3:Y:S08]  /*0060*/  LDC.64 R4, c[0x0][0x390] ;  /* 0x0000e400ff047b82 */ /* 0x000ef00000000a00 */
[----:B------:R-:W1:Y:S01]  /*0070*/  LDC R9, c[0x0][0x38c] ;  /* 0x0000e300ff097b82 */ /* 0x000e620000000800 */
[----:B0-----:R-:W-:-:S04]  /*0080*/  IMAD R7, R7, UR6, R0 ;  /* 0x0000000607077c24 */ /* 0x001fc8000f8e0200 */
[----:B--2---:R-:W-:-:S04]  /*0090*/  IMAD.WIDE.U32 R2, R7, 0x4, R2 ;  /* 0x0000000407027825 */ /* 0x004fc800078e0002 */
[----:B---3--:R-:W-:Y:S01]  /*00a0*/  IMAD.WIDE.U32 R4, R7, 0x4, R4 ;  /* 0x0000000407047825 */ /* 0x008fe200078e0004 */
[----:B-1----:R-:W-:Y:S04]  /*00b0*/  STG.E desc[UR4][R2.64], R9 ;  /* 0x0000000902007986 */ /* 0x002fe8000c101904 */
[----:B------:R-:W-:Y:S01]  /*00c0*/  STG.E desc[UR4][R4.64], RZ ;  /* 0x000000ff04007986 */ /* 0x000fe2000c101904 */
[----:B------:R-:W-:Y:S05]  /*00d0*/  EXIT ;  /* 0x000000000000794d */ /* 0x000fea0003800000 */
.L_x_33:
        /* <DEDUP_REMOVED lines=10> */
.L_x_37:


//--------------------- .nv.shared.reserved.0     --------------------------
	.section	.nv.shared.reserved.0,"aw",@nobits
	.weak		__nv_reservedSMEM_offset_0_alias
	.size		__nv_reservedSMEM_offset_0_alias, 0, 64
	.other		__nv_reservedSMEM_offset_0_alias,@"STO_CUDA_RESERVED_SHARED STV_DEFAULT"
__nv_reservedSMEM_offset_0_alias:
	.zero		0
	.zero		64


//--------------------- .nv.constant0._Z8updateHPPiS_S_S_S_ --------------------------
	.section	.nv.constant0._Z8updateHPPiS_S_S_S_,"a",@progbits
	.sectionflags	@""
	.align	4
.nv.constant0._Z8updateHPPiS_S_S_S_:
	.zero		936


//--------------------- .nv.constant0._Z11computeHitsPiS_S_S_iiS_S_ --------------------------
	.section	.nv.constant0._Z11computeHitsPiS_S_S_iiS_S_,"a",@progbits
	.sectionflags	@""
	.align	4
.nv.constant0._Z11computeHitsPiS_S_S_iiS_S_:
	.zero		952


//--------------------- .nv.constant0._Z15intitializeMiniPiS_S_ --------------------------
	.section	.nv.constant0._Z15intitializeMiniPiS_S_,"a",@progbits
	.sectionflags	@""
	.align	4
.nv.constant0._Z15intitializeMiniPiS_S_:
	.zero		920


//--------------------- .nv.constant0._Z12initializeHPPiiiS_ --------------------------
	.section	.nv.constant0._Z12initializeHPPiiiS_,"a",@progbits
	.sectionflags	@""
	.align	4
.nv.constant0._Z12initializeHPPiiiS_:
	.zero		920


//--------------------- SYMBOLS --------------------------

	.type		.nv.reservedSmem.offset0,@object
	.size		.nv.reservedSmem.offset0,0x4
